//
// Generated by NVIDIA NVVM Compiler
//
// Compiler Build ID: CL-36424714
// Cuda compilation tools, release 13.0, V13.0.88
// Based on NVVM 20.0.0
//

.version 9.0
.target sm_100
.address_size 64

	// .globl	_Z19wf_embedding_kernelPfiiiS_iiiPKfiS1_iS_iiiS_iiiS_iiiiii
.const .align 4 .u32 FULL_MASK = -1;
.extern .shared .align 16 .b8 smem[];

.visible .entry _Z19wf_embedding_kernelPfiiiS_iiiPKfiS1_iS_iiiS_iiiS_iiiiii(
	.param .u64 .ptr .align 1 _Z19wf_embedding_kernelPfiiiS_iiiPKfiS1_iS_iiiS_iiiS_iiiiii_param_0,
	.param .u32 _Z19wf_embedding_kernelPfiiiS_iiiPKfiS1_iS_iiiS_iiiS_iiiiii_param_1,
	.param .u32 _Z19wf_embedding_kernelPfiiiS_iiiPKfiS1_iS_iiiS_iiiS_iiiiii_param_2,
	.param .u32 _Z19wf_embedding_kernelPfiiiS_iiiPKfiS1_iS_iiiS_iiiS_iiiiii_param_3,
	.param .u64 .ptr .align 1 _Z19wf_embedding_kernelPfiiiS_iiiPKfiS1_iS_iiiS_iiiS_iiiiii_param_4,
	.param .u32 _Z19wf_embedding_kernelPfiiiS_iiiPKfiS1_iS_iiiS_iiiS_iiiiii_param_5,
	.param .u32 _Z19wf_embedding_kernelPfiiiS_iiiPKfiS1_iS_iiiS_iiiS_iiiiii_param_6,
	.param .u32 _Z19wf_embedding_kernelPfiiiS_iiiPKfiS1_iS_iiiS_iiiS_iiiiii_param_7,
	.param .u64 .ptr .align 1 _Z19wf_embedding_kernelPfiiiS_iiiPKfiS1_iS_iiiS_iiiS_iiiiii_param_8,
	.param .u32 _Z19wf_embedding_kernelPfiiiS_iiiPKfiS1_iS_iiiS_iiiS_iiiiii_param_9,
	.param .u64 .ptr .align 1 _Z19wf_embedding_kernelPfiiiS_iiiPKfiS1_iS_iiiS_iiiS_iiiiii_param_10,
	.param .u32 _Z19wf_embedding_kernelPfiiiS_iiiPKfiS1_iS_iiiS_iiiS_iiiiii_param_11,
	.param .u64 .ptr .align 1 _Z19wf_embedding_kernelPfiiiS_iiiPKfiS1_iS_iiiS_iiiS_iiiiii_param_12,
	.param .u32 _Z19wf_embedding_kernelPfiiiS_iiiPKfiS1_iS_iiiS_iiiS_iiiiii_param_13,
	.param .u32 _Z19wf_embedding_kernelPfiiiS_iiiPKfiS1_iS_iiiS_iiiS_iiiiii_param_14,
	.param .u32 _Z19wf_embedding_kernelPfiiiS_iiiPKfiS1_iS_iiiS_iiiS_iiiiii_param_15,
	.param .u64 .ptr .align 1 _Z19wf_embedding_kernelPfiiiS_iiiPKfiS1_iS_iiiS_iiiS_iiiiii_param_16,
	.param .u32 _Z19wf_embedding_kernelPfiiiS_iiiPKfiS1_iS_iiiS_iiiS_iiiiii_param_17,
	.param .u32 _Z19wf_embedding_kernelPfiiiS_iiiPKfiS1_iS_iiiS_iiiS_iiiiii_param_18,
	.param .u32 _Z19wf_embedding_kernelPfiiiS_iiiPKfiS1_iS_iiiS_iiiS_iiiiii_param_19,
	.param .u64 .ptr .align 1 _Z19wf_embedding_kernelPfiiiS_iiiPKfiS1_iS_iiiS_iiiS_iiiiii_param_20,
	.param .u32 _Z19wf_embedding_kernelPfiiiS_iiiPKfiS1_iS_iiiS_iiiS_iiiiii_param_21,
	.param .u32 _Z19wf_embedding_kernelPfiiiS_iiiPKfiS1_iS_iiiS_iiiS_iiiiii_param_22,
	.param .u32 _Z19wf_embedding_kernelPfiiiS_iiiPKfiS1_iS_iiiS_iiiS_iiiiii_param_23,
	.param .u32 _Z19wf_embedding_kernelPfiiiS_iiiPKfiS1_iS_iiiS_iiiS_iiiiii_param_24,
	.param .u32 _Z19wf_embedding_kernelPfiiiS_iiiPKfiS1_iS_iiiS_iiiS_iiiiii_param_25,
	.param .u32 _Z19wf_embedding_kernelPfiiiS_iiiPKfiS1_iS_iiiS_iiiS_iiiiii_param_26
)
{
	.reg .pred 	%p<52>;
	.reg .b32 	%r<177>;
	.reg .b32 	%f<129>;
	.reg .b64 	%rd<65>;

	ld.param.u64 	%rd13, [_Z19wf_embedding_kernelPfiiiS_iiiPKfiS1_iS_iiiS_iiiS_iiiiii_param_0];
	ld.param.u32 	%r46, [_Z19wf_embedding_kernelPfiiiS_iiiPKfiS1_iS_iiiS_iiiS_iiiiii_param_1];
	ld.param.u32 	%r47, [_Z19wf_embedding_kernelPfiiiS_iiiPKfiS1_iS_iiiS_iiiS_iiiiii_param_2];
	ld.param.u64 	%rd14, [_Z19wf_embedding_kernelPfiiiS_iiiPKfiS1_iS_iiiS_iiiS_iiiiii_param_4];
	ld.param.u32 	%r48, [_Z19wf_embedding_kernelPfiiiS_iiiPKfiS1_iS_iiiS_iiiS_iiiiii_param_5];
	ld.param.u32 	%r49, [_Z19wf_embedding_kernelPfiiiS_iiiPKfiS1_iS_iiiS_iiiS_iiiiii_param_6];
	ld.param.u64 	%rd15, [_Z19wf_embedding_kernelPfiiiS_iiiPKfiS1_iS_iiiS_iiiS_iiiiii_param_8];
	ld.param.u64 	%rd16, [_Z19wf_embedding_kernelPfiiiS_iiiPKfiS1_iS_iiiS_iiiS_iiiiii_param_10];
	ld.param.u32 	%r53, [_Z19wf_embedding_kernelPfiiiS_iiiPKfiS1_iS_iiiS_iiiS_iiiiii_param_18];
	ld.param.u32 	%r56, [_Z19wf_embedding_kernelPfiiiS_iiiPKfiS1_iS_iiiS_iiiS_iiiiii_param_25];
	ld.param.u32 	%r57, [_Z19wf_embedding_kernelPfiiiS_iiiPKfiS1_iS_iiiS_iiiS_iiiiii_param_26];
	mov.u32 	%r1, %tid.x;
	mov.u32 	%r2, %tid.y;
	mov.u32 	%r3, %ntid.x;
	mov.u32 	%r4, %tid.z;
	mov.u32 	%r5, %ntid.y;
	mad.lo.s32 	%r58, %r5, %r4, %r2;
	mad.lo.s32 	%r176, %r58, %r3, %r1;
	mul.lo.s32 	%r59, %r3, %r5;
	mov.u32 	%r7, %ntid.z;
	mul.lo.s32 	%r8, %r59, %r7;
	mov.u32 	%r60, %ctaid.y;
	mad.lo.s32 	%r9, %r60, %r5, %r2;
	mov.u32 	%r61, %ctaid.z;
	mad.lo.s32 	%r10, %r61, %r7, %r4;
	shr.u32 	%r62, %r57, 31;
	add.s32 	%r63, %r57, %r62;
	shr.s32 	%r11, %r63, 1;
	and.b32  	%r64, %r63, -2;
	mad.lo.s32 	%r65, %r57, 3, %r64;
	add.s32 	%r12, %r65, 3;
	setp.ge.s32 	%p1, %r176, %r12;
	@%p1 bra 	$L__BB0_3;
	mov.u32 	%r169, %r176;
$L__BB0_2:
	.pragma "nounroll";
	shl.b32 	%r66, %r169, 2;
	mov.u32 	%r67, smem;
	add.s32 	%r68, %r67, %r66;
	mov.b32 	%r69, 0;
	st.shared.u32 	[%r68], %r69;
	add.s32 	%r169, %r169, %r8;
	setp.lt.s32 	%p2, %r169, %r12;
	@%p2 bra 	$L__BB0_2;
$L__BB0_3:
	bar.sync 	0;
	setp.ge.s32 	%p3, %r176, %r11;
	@%p3 bra 	$L__BB0_6;
	cvta.to.global.u64 	%rd1, %rd15;
	cvta.to.global.u64 	%rd2, %rd16;
	shl.b32 	%r70, %r11, 2;
	mov.u32 	%r71, smem;
	add.s32 	%r72, %r71, %r70;
	add.s32 	%r15, %r72, 12;
	mov.u32 	%r170, %r176;
$L__BB0_5:
	.pragma "nounroll";
	mul.wide.u32 	%rd20, %r170, 4;
	add.s64 	%rd21, %rd1, %rd20;
	ld.global.f32 	%f27, [%rd21];
	shl.b32 	%r73, %r170, 2;
	add.s32 	%r74, %r15, %r73;
	st.shared.f32 	[%r74], %f27;
	add.s64 	%rd22, %rd2, %rd20;
	ld.global.f32 	%f28, [%rd22];
	add.s32 	%r76, %r71, %r73;
	st.shared.f32 	[%r76+12], %f28;
	add.s32 	%r170, %r170, %r8;
	setp.lt.s32 	%p4, %r170, %r11;
	@%p4 bra 	$L__BB0_5;
$L__BB0_6:
	mul.lo.s32 	%r18, %r46, %r10;
	mul.lo.s32 	%r19, %r48, %r10;
	add.s32 	%r77, %r8, %r56;
	add.s32 	%r78, %r77, -1;
	div.s32 	%r20, %r78, %r8;
	setp.lt.s32 	%p5, %r20, 1;
	@%p5 bra 	$L__BB0_18;
	ld.const.u32 	%r21, [FULL_MASK];
	shl.b32 	%r22, %r57, 2;
	shl.b32 	%r23, %r57, 3;
	cvta.to.global.u64 	%rd3, %rd13;
	cvta.to.global.u64 	%rd4, %rd14;
	cvt.s64.s32 	%rd5, %r19;
	cvt.s64.s32 	%rd6, %r18;
	mov.b32 	%r171, 0;
	mul.wide.s32 	%rd27, %r47, 4;
	mul.wide.s32 	%rd33, %r49, 4;
$L__BB0_8:
	.pragma "nounroll";
	mad.lo.s32 	%r25, %r171, %r8, %r176;
	add.s32 	%r80, %r25, %r9;
	rem.s32 	%r81, %r80, %r56;
	cvt.s64.s32 	%rd23, %r81;
	add.s64 	%rd24, %rd6, %rd23;
	shl.b64 	%rd25, %rd24, 2;
	add.s64 	%rd26, %rd3, %rd25;
	ld.global.f32 	%f4, [%rd26];
	add.s64 	%rd28, %rd26, %rd27;
	ld.global.f32 	%f5, [%rd28];
	add.s64 	%rd29, %rd28, %rd27;
	ld.global.f32 	%f6, [%rd29];
	add.s64 	%rd30, %rd5, %rd23;
	shl.b64 	%rd31, %rd30, 2;
	add.s64 	%rd32, %rd4, %rd31;
	ld.global.f32 	%f7, [%rd32];
	add.s64 	%rd34, %rd32, %rd33;
	ld.global.f32 	%f8, [%rd34];
	add.s64 	%rd35, %rd34, %rd33;
	ld.global.f32 	%f9, [%rd35];
	setp.ne.s32 	%p6, %r171, 0;
	@%p6 bra 	$L__BB0_12;
	setp.ne.s32 	%p7, %r176, 0;
	@%p7 bra 	$L__BB0_11;
	st.shared.v2.f32 	[smem], {%f4, %f5};
	st.shared.f32 	[smem+8], %f6;
$L__BB0_11:
	bar.sync 	0;
	.pragma "used_bytes_mask 4095";
	ld.shared.v4.f32 	{%f126, %f127, %f128, %f30}, [smem];
$L__BB0_12:
	setp.lt.s32 	%p8, %r25, %r56;
	setp.lt.s32 	%p9, %r57, 2;
	sub.f32 	%f31, %f126, %f4;
	sub.f32 	%f32, %f127, %f5;
	sub.f32 	%f33, %f128, %f6;
	mul.f32 	%f34, %f32, %f32;
	fma.rn.f32 	%f35, %f31, %f31, %f34;
	fma.rn.f32 	%f36, %f33, %f33, %f35;
	setp.neu.f32 	%p10, %f126, 0f4640E400;
	setp.neu.f32 	%p11, %f4, 0f4640E400;
	and.pred  	%p12, %p10, %p11;
	and.pred  	%p13, %p12, %p8;
	setp.neu.f32 	%p14, %f36, 0f00000000;
	and.pred  	%p15, %p13, %p14;
	selp.u32 	%r82, 1, 0, %p15;
	cvt.rn.f32.u32 	%f37, %r82;
	not.pred 	%p16, %p15;
	selp.u32 	%r83, 1, 0, %p16;
	cvt.rn.f32.u32 	%f38, %r83;
	add.f32 	%f39, %f36, %f38;
	rsqrt.approx.f32 	%f40, %f39;
	mul.f32 	%f17, %f40, %f37;
	mul.f32 	%f41, %f8, %f32;
	fma.rn.f32 	%f42, %f7, %f31, %f41;
	fma.rn.f32 	%f43, %f9, %f33, %f42;
	mul.f32 	%f18, %f43, %f17;
	@%p9 bra 	$L__BB0_17;
	shl.b32 	%r85, %r11, 3;
	mov.u32 	%r86, smem;
	add.s32 	%r173, %r86, 12;
	add.s32 	%r172, %r173, %r85;
	neg.s32 	%r174, %r11;
	neg.f32 	%f19, %f18;
	mul.f32 	%f20, %f36, %f17;
$L__BB0_14:
	.pragma "nounroll";
	and.b32  	%r87, %r176, 31;
	setp.ne.s32 	%p17, %r87, 0;
	shl.b32 	%r88, %r11, 2;
	add.s32 	%r89, %r173, %r88;
	ld.shared.f32 	%f44, [%r89];
	mul.f32 	%f45, %f18, %f44;
	ld.shared.f32 	%f46, [%r173];
	sub.f32 	%f47, %f20, %f45;
	mul.f32 	%f48, %f46, %f47;
	sin.approx.f32 	%f49, %f48;
	cos.approx.f32 	%f50, %f48;
	mul.f32 	%f51, %f17, %f50;
	mul.f32 	%f52, %f17, %f49;
	mov.b32 	%r90, %f51;
	shfl.sync.down.b32	%r91|%p18, %r90, 16, 31, %r21;
	mov.b32 	%f53, %r91;
	add.f32 	%f54, %f51, %f53;
	mov.b32 	%r92, %f54;
	shfl.sync.down.b32	%r93|%p19, %r92, 8, 31, %r21;
	mov.b32 	%f55, %r93;
	add.f32 	%f56, %f54, %f55;
	mov.b32 	%r94, %f56;
	shfl.sync.down.b32	%r95|%p20, %r94, 4, 31, %r21;
	mov.b32 	%f57, %r95;
	add.f32 	%f58, %f56, %f57;
	mov.b32 	%r96, %f58;
	shfl.sync.down.b32	%r97|%p21, %r96, 2, 31, %r21;
	mov.b32 	%f59, %r97;
	add.f32 	%f60, %f58, %f59;
	mov.b32 	%r98, %f60;
	shfl.sync.down.b32	%r99|%p22, %r98, 1, 31, %r21;
	mov.b32 	%f61, %r99;
	add.f32 	%f21, %f60, %f61;
	mov.b32 	%r100, %f52;
	shfl.sync.down.b32	%r101|%p23, %r100, 16, 31, %r21;
	mov.b32 	%f62, %r101;
	add.f32 	%f63, %f52, %f62;
	mov.b32 	%r102, %f63;
	shfl.sync.down.b32	%r103|%p24, %r102, 8, 31, %r21;
	mov.b32 	%f64, %r103;
	add.f32 	%f65, %f63, %f64;
	mov.b32 	%r104, %f65;
	shfl.sync.down.b32	%r105|%p25, %r104, 4, 31, %r21;
	mov.b32 	%f66, %r105;
	add.f32 	%f67, %f65, %f66;
	mov.b32 	%r106, %f67;
	shfl.sync.down.b32	%r107|%p26, %r106, 2, 31, %r21;
	mov.b32 	%f68, %r107;
	add.f32 	%f69, %f67, %f68;
	mov.b32 	%r108, %f69;
	shfl.sync.down.b32	%r109|%p27, %r108, 1, 31, %r21;
	mov.b32 	%f70, %r109;
	add.f32 	%f22, %f69, %f70;
	neg.f32 	%f71, %f52;
	mul.f32 	%f72, %f47, %f71;
	mul.f32 	%f73, %f47, %f51;
	mov.b32 	%r110, %f72;
	shfl.sync.down.b32	%r111|%p28, %r110, 16, 31, %r21;
	mov.b32 	%f74, %r111;
	add.f32 	%f75, %f72, %f74;
	mov.b32 	%r112, %f75;
	shfl.sync.down.b32	%r113|%p29, %r112, 8, 31, %r21;
	mov.b32 	%f76, %r113;
	add.f32 	%f77, %f75, %f76;
	mov.b32 	%r114, %f77;
	shfl.sync.down.b32	%r115|%p30, %r114, 4, 31, %r21;
	mov.b32 	%f78, %r115;
	add.f32 	%f79, %f77, %f78;
	mov.b32 	%r116, %f79;
	shfl.sync.down.b32	%r117|%p31, %r116, 2, 31, %r21;
	mov.b32 	%f80, %r117;
	add.f32 	%f81, %f79, %f80;
	mov.b32 	%r118, %f81;
	shfl.sync.down.b32	%r119|%p32, %r118, 1, 31, %r21;
	mov.b32 	%f82, %r119;
	add.f32 	%f23, %f81, %f82;
	mov.b32 	%r120, %f73;
	shfl.sync.down.b32	%r121|%p33, %r120, 16, 31, %r21;
	mov.b32 	%f83, %r121;
	add.f32 	%f84, %f73, %f83;
	mov.b32 	%r122, %f84;
	shfl.sync.down.b32	%r123|%p34, %r122, 8, 31, %r21;
	mov.b32 	%f85, %r123;
	add.f32 	%f86, %f84, %f85;
	mov.b32 	%r124, %f86;
	shfl.sync.down.b32	%r125|%p35, %r124, 4, 31, %r21;
	mov.b32 	%f87, %r125;
	add.f32 	%f88, %f86, %f87;
	mov.b32 	%r126, %f88;
	shfl.sync.down.b32	%r127|%p36, %r126, 2, 31, %r21;
	mov.b32 	%f89, %r127;
	add.f32 	%f90, %f88, %f89;
	mov.b32 	%r128, %f90;
	shfl.sync.down.b32	%r129|%p37, %r128, 1, 31, %r21;
	mov.b32 	%f91, %r129;
	add.f32 	%f24, %f90, %f91;
	mul.f32 	%f92, %f46, %f52;
	mul.f32 	%f93, %f18, %f92;
	mul.f32 	%f94, %f46, %f51;
	mul.f32 	%f95, %f94, %f19;
	mov.b32 	%r130, %f93;
	shfl.sync.down.b32	%r131|%p38, %r130, 16, 31, %r21;
	mov.b32 	%f96, %r131;
	add.f32 	%f97, %f93, %f96;
	mov.b32 	%r132, %f97;
	shfl.sync.down.b32	%r133|%p39, %r132, 8, 31, %r21;
	mov.b32 	%f98, %r133;
	add.f32 	%f99, %f97, %f98;
	mov.b32 	%r134, %f99;
	shfl.sync.down.b32	%r135|%p40, %r134, 4, 31, %r21;
	mov.b32 	%f100, %r135;
	add.f32 	%f101, %f99, %f100;
	mov.b32 	%r136, %f101;
	shfl.sync.down.b32	%r137|%p41, %r136, 2, 31, %r21;
	mov.b32 	%f102, %r137;
	add.f32 	%f103, %f101, %f102;
	mov.b32 	%r138, %f103;
	shfl.sync.down.b32	%r139|%p42, %r138, 1, 31, %r21;
	mov.b32 	%f104, %r139;
	add.f32 	%f25, %f103, %f104;
	mov.b32 	%r140, %f95;
	shfl.sync.down.b32	%r141|%p43, %r140, 16, 31, %r21;
	mov.b32 	%f105, %r141;
	add.f32 	%f106, %f95, %f105;
	mov.b32 	%r142, %f106;
	shfl.sync.down.b32	%r143|%p44, %r142, 8, 31, %r21;
	mov.b32 	%f107, %r143;
	add.f32 	%f108, %f106, %f107;
	mov.b32 	%r144, %f108;
	shfl.sync.down.b32	%r145|%p45, %r144, 4, 31, %r21;
	mov.b32 	%f109, %r145;
	add.f32 	%f110, %f108, %f109;
	mov.b32 	%r146, %f110;
	shfl.sync.down.b32	%r147|%p46, %r146, 2, 31, %r21;
	mov.b32 	%f111, %r147;
	add.f32 	%f112, %f110, %f111;
	mov.b32 	%r148, %f112;
	shfl.sync.down.b32	%r149|%p47, %r148, 1, 31, %r21;
	mov.b32 	%f113, %r149;
	add.f32 	%f26, %f112, %f113;
	@%p17 bra 	$L__BB0_16;
	atom.shared.add.f32 	%f114, [%r172], %f21;
	atom.shared.add.f32 	%f115, [%r172+4], %f22;
	add.s32 	%r150, %r172, %r23;
	atom.shared.add.f32 	%f116, [%r150], %f23;
	atom.shared.add.f32 	%f117, [%r150+4], %f24;
	add.s32 	%r151, %r172, %r22;
	atom.shared.add.f32 	%f118, [%r151], %f25;
	atom.shared.add.f32 	%f119, [%r151+4], %f26;
$L__BB0_16:
	add.s32 	%r174, %r174, 1;
	setp.ne.s32 	%p48, %r174, 0;
	add.s32 	%r173, %r173, 4;
	add.s32 	%r172, %r172, 8;
	@%p48 bra 	$L__BB0_14;
$L__BB0_17:
	add.s32 	%r171, %r171, 1;
	setp.ne.s32 	%p49, %r171, %r20;
	@%p49 bra 	$L__BB0_8;
$L__BB0_18:
	ld.param.u32 	%r168, [_Z19wf_embedding_kernelPfiiiS_iiiPKfiS1_iS_iiiS_iiiS_iiiiii_param_22];
	ld.param.u32 	%r167, [_Z19wf_embedding_kernelPfiiiS_iiiPKfiS1_iS_iiiS_iiiS_iiiiii_param_21];
	ld.param.u32 	%r166, [_Z19wf_embedding_kernelPfiiiS_iiiPKfiS1_iS_iiiS_iiiS_iiiiii_param_17];
	ld.param.u32 	%r165, [_Z19wf_embedding_kernelPfiiiS_iiiPKfiS1_iS_iiiS_iiiS_iiiiii_param_14];
	ld.param.u32 	%r164, [_Z19wf_embedding_kernelPfiiiS_iiiPKfiS1_iS_iiiS_iiiS_iiiiii_param_13];
	mul.lo.s32 	%r152, %r164, %r10;
	mad.lo.s32 	%r35, %r165, %r9, %r152;
	mul.lo.s32 	%r153, %r166, %r10;
	mad.lo.s32 	%r36, %r53, %r9, %r153;
	mul.lo.s32 	%r154, %r167, %r10;
	mad.lo.s32 	%r37, %r168, %r9, %r154;
	bar.sync 	0;
	setp.ge.s32 	%p50, %r176, %r57;
	@%p50 bra 	$L__BB0_21;
	ld.param.u64 	%rd63, [_Z19wf_embedding_kernelPfiiiS_iiiPKfiS1_iS_iiiS_iiiS_iiiiii_param_20];
	ld.param.u64 	%rd62, [_Z19wf_embedding_kernelPfiiiS_iiiPKfiS1_iS_iiiS_iiiS_iiiiii_param_16];
	ld.param.u64 	%rd61, [_Z19wf_embedding_kernelPfiiiS_iiiPKfiS1_iS_iiiS_iiiS_iiiiii_param_12];
	shl.b32 	%r155, %r11, 3;
	shl.b32 	%r156, %r176, 2;
	add.s32 	%r157, %r155, %r156;
	mov.u32 	%r158, smem;
	add.s32 	%r159, %r157, %r158;
	add.s32 	%r175, %r159, 12;
	mul.lo.s32 	%r160, %r7, %r5;
	mul.lo.s32 	%r161, %r160, %r3;
	shl.b32 	%r39, %r161, 2;
	shl.b32 	%r40, %r57, 3;
	shl.b32 	%r41, %r57, 2;
	mul.wide.u32 	%rd37, %r4, %r5;
	cvt.u64.u32 	%rd38, %r2;
	add.s64 	%rd39, %rd37, %rd38;
	cvt.u64.u32 	%rd40, %r3;
	mul.lo.s64 	%rd41, %rd39, %rd40;
	cvt.s64.s32 	%rd42, %r37;
	add.s64 	%rd43, %rd41, %rd42;
	cvt.u64.u32 	%rd44, %r1;
	add.s64 	%rd45, %rd43, %rd44;
	shl.b64 	%rd46, %rd45, 2;
	cvta.to.global.u64 	%rd47, %rd63;
	add.s64 	%rd7, %rd47, %rd46;
	mul.wide.u32 	%rd8, %r8, 4;
	cvt.s64.s32 	%rd48, %r36;
	add.s64 	%rd49, %rd41, %rd48;
	add.s64 	%rd50, %rd49, %rd44;
	shl.b64 	%rd51, %rd50, 2;
	cvta.to.global.u64 	%rd52, %rd62;
	add.s64 	%rd9, %rd52, %rd51;
	cvt.s64.s32 	%rd53, %r35;
	add.s64 	%rd54, %rd41, %rd53;
	add.s64 	%rd55, %rd54, %rd44;
	shl.b64 	%rd56, %rd55, 2;
	cvta.to.global.u64 	%rd57, %rd61;
	add.s64 	%rd10, %rd57, %rd56;
	mov.b64 	%rd64, 0;
$L__BB0_20:
	.pragma "nounroll";
	ld.shared.f32 	%f120, [%r175];
	add.s64 	%rd58, %rd10, %rd64;
	st.global.f32 	[%rd58], %f120;
	add.s32 	%r162, %r175, %r41;
	ld.shared.f32 	%f121, [%r162];
	add.s64 	%rd59, %rd9, %rd64;
	st.global.f32 	[%rd59], %f121;
	add.s32 	%r163, %r175, %r40;
	ld.shared.f32 	%f122, [%r163];
	add.s64 	%rd60, %rd7, %rd64;
	st.global.f32 	[%rd60], %f122;
	add.s32 	%r176, %r176, %r8;
	add.s32 	%r175, %r175, %r39;
	add.s64 	%rd64, %rd64, %rd8;
	setp.lt.s32 	%p51, %r176, %r57;
	@%p51 bra 	$L__BB0_20;
$L__BB0_21:
	ret;

}


// ===== COMPILED SASS (sm_100) =====

	.target	sm_100

	.elftype	@"ET_EXEC"


//--------------------- .note.nv.tkinfo           --------------------------
	.section	.note.nv.tkinfo,"",@"SHT_NOTE"
	.sectionflags	@"SHF_NOTE_NV_TKINFO"
	.tkinfo
        /*0018*/ 	.word	0x00000002
        /*0030*/ 	.string	""
        /*0030*/ 	.string	"ptxas"
        /*0030*/ 	.string	"Cuda compilation tools, release 13.0, V13.0.88"
        /*0030*/ 	.string	"Build cuda_13.0.r13.0/compiler.36424714_0"
        /*0030*/ 	.string	"-arch sm_100 -m 64 "



//--------------------- .note.nv.cuinfo           --------------------------
	.section	.note.nv.cuinfo,"",@"SHT_NOTE"
	.sectionflags	@"SHF_NOTE_NV_CUINFO"
        /*0018*/ 	.short	0x0002
        /*001a*/ 	.short	0x0064
        /*001c*/ 	.short	0x0082
	.zero		2


//--------------------- .nv.info                  --------------------------
	.section	.nv.info,"",@"SHT_CUDA_INFO"
	.align	4


	//----- nvinfo : EIATTR_REGCOUNT
	.align		4
        /*0000*/ 	.byte	0x04, 0x2f
        /*0002*/ 	.short	(.L_2 - .L_1)
	.align		4
.L_1:
        /*0004*/ 	.word	index@(_Z19wf_embedding_kernelPfiiiS_iiiPKfiS1_iS_iiiS_iiiS_iiiiii)
        /*0008*/ 	.word	0x00000020


	//----- nvinfo : EIATTR_FRAME_SIZE
	.align		4
.L_2:
        /*000c*/ 	.byte	0x04, 0x11
        /*000e*/ 	.short	(.L_4 - .L_3)
	.align		4
.L_3:
        /*0010*/ 	.word	index@(_Z19wf_embedding_kernelPfiiiS_iiiPKfiS1_iS_iiiS_iiiS_iiiiii)
        /*0014*/ 	.word	0x00000000


	//----- nvinfo : EIATTR_MIN_STACK_SIZE
	.align		4
.L_4:
        /*0018*/ 	.byte	0x04, 0x12
        /*001a*/ 	.short	(.L_6 - .L_5)
	.align		4
.L_5:
        /*001c*/ 	.word	index@(_Z19wf_embedding_kernelPfiiiS_iiiPKfiS1_iS_iiiS_iiiS_iiiiii)
        /*0020*/ 	.word	0x00000000
.L_6:


//--------------------- .nv.compat                --------------------------
	.section	.nv.compat,"",@"SHT_CUDA_COMPAT_INFO"
	.align	4
        /*0000*/ 	.byte	0x02, 0x09, 0x00, 0x00, 0x02, 0x02, 0x01, 0x00, 0x02, 0x05, 0x05, 0x00, 0x03, 0x07, 0x01, 0x01
        /*0010*/ 	.byte	0x02, 0x03, 0x00, 0x00, 0x02, 0x06, 0x01, 0x00, 0x04, 0x0b, 0x08, 0x00, 0x01, 0x00, 0x00, 0x00
        /*0020*/ 	.byte	0x00, 0x00, 0x00, 0x00


//--------------------- .nv.info._Z19wf_embedding_kernelPfiiiS_iiiPKfiS1_iS_iiiS_iiiS_iiiiii --------------------------
	.section	.nv.info._Z19wf_embedding_kernelPfiiiS_iiiPKfiS1_iS_iiiS_iiiS_iiiiii,"",@"SHT_CUDA_INFO"
	.sectionflags	@""
	.align	4


	//----- nvinfo : EIATTR_CUDA_API_VERSION
	.align		4
        /*0000*/ 	.byte	0x04, 0x37
        /*0002*/ 	.short	(.L_8 - .L_7)
.L_7:
        /*0004*/ 	.word	0x00000082


	//----- nvinfo : EIATTR_KPARAM_INFO
	.align		4
.L_8:
        /*0008*/ 	.byte	0x04, 0x17
        /*000a*/ 	.short	(.L_10 - .L_9)
.L_9:
        /*000c*/ 	.word	0x00000000
        /*0010*/ 	.short	0x001a
        /*0012*/ 	.short	0x009c
        /*0014*/ 	.byte	0x00, 0xf0, 0x11, 0x00


	//----- nvinfo : EIATTR_KPARAM_INFO
	.align		4
.L_10:
        /*0018*/ 	.byte	0x04, 0x17
        /*001a*/ 	.short	(.L_12 - .L_11)
.L_11:
        /*001c*/ 	.word	0x00000000
        /*0020*/ 	.short	0x0019
        /*0022*/ 	.short	0x0098
        /*0024*/ 	.byte	0x00, 0xf0, 0x11, 0x00


	//----- nvinfo : EIATTR_KPARAM_INFO
	.align		4
.L_12:
        /*0028*/ 	.byte	0x04, 0x17
        /*002a*/ 	.short	(.L_14 - .L_13)
.L_13:
        /*002c*/ 	.word	0x00000000
        /*0030*/ 	.short	0x0018
        /*0032*/ 	.short	0x0094
        /*0034*/ 	.byte	0x00, 0xf0, 0x11, 0x00


	//----- nvinfo : EIATTR_KPARAM_INFO
	.align		4
.L_14:
        /*0038*/ 	.byte	0x04, 0x17
        /*003a*/ 	.short	(.L_16 - .L_15)
.L_15:
        /*003c*/ 	.word	0x00000000
        /*0040*/ 	.short	0x0017
        /*0042*/ 	.short	0x0090
        /*0044*/ 	.byte	0x00, 0xf0, 0x11, 0x00


	//----- nvinfo : EIATTR_KPARAM_INFO
	.align		4
.L_16:
        /*0048*/ 	.byte	0x04, 0x17
        /*004a*/ 	.short	(.L_18 - .L_17)
.L_17:
        /*004c*/ 	.word	0x00000000
        /*0050*/ 	.short	0x0016
        /*0052*/ 	.short	0x008c
        /*0054*/ 	.byte	0x00, 0xf0, 0x11, 0x00


	//----- nvinfo : EIATTR_KPARAM_INFO
	.align		4
.L_18:
        /*0058*/ 	.byte	0x04, 0x17
        /*005a*/ 	.short	(.L_20 - .L_19)
.L_19:
        /*005c*/ 	.word	0x00000000
        /*0060*/ 	.short	0x0015
        /*0062*/ 	.short	0x0088
        /*0064*/ 	.byte	0x00, 0xf0, 0x11, 0x00


	//----- nvinfo : EIATTR_KPARAM_INFO
	.align		4
.L_20:
        /*0068*/ 	.byte	0x04, 0x17
        /*006a*/ 	.short	(.L_22 - .L_21)
.L_21:
        /*006c*/ 	.word	0x00000000
        /*0070*/ 	.short	0x0014
        /*0072*/ 	.short	0x0080
        /*0074*/ 	.byte	0x00, 0xf5, 0x21, 0x00


	//----- nvinfo : EIATTR_KPARAM_INFO
	.align		4
.L_22:
        /*0078*/ 	.byte	0x04, 0x17
        /*007a*/ 	.short	(.L_24 - .L_23)
.L_23:
        /*007c*/ 	.word	0x00000000
        /*0080*/ 	.short	0x0013
        /*0082*/ 	.short	0x0078
        /*0084*/ 	.byte	0x00, 0xf0, 0x11, 0x00


	//----- nvinfo : EIATTR_KPARAM_INFO
	.align		4
.L_24:
        /*0088*/ 	.byte	0x04, 0x17
        /*008a*/ 	.short	(.L_26 - .L_25)
.L_25:
        /*008c*/ 	.word	0x00000000
        /*0090*/ 	.short	0x0012
        /*0092*/ 	.short	0x0074
        /*0094*/ 	.byte	0x00, 0xf0, 0x11, 0x00


	//----- nvinfo : EIATTR_KPARAM_INFO
	.align		4
.L_26:
        /*0098*/ 	.byte	0x04, 0x17
        /*009a*/ 	.short	(.L_28 - .L_27)
.L_27:
        /*009c*/ 	.word	0x00000000
        /*00a0*/ 	.short	0x0011
        /*00a2*/ 	.short	0x0070
        /*00a4*/ 	.byte	0x00, 0xf0, 0x11, 0x00


	//----- nvinfo : EIATTR_KPARAM_INFO
	.align		4
.L_28:
        /*00a8*/ 	.byte	0x04, 0x17
        /*00aa*/ 	.short	(.L_30 - .L_29)
.L_29:
        /*00ac*/ 	.word	0x00000000
        /*00b0*/ 	.short	0x0010
        /*00b2*/ 	.short	0x0068
        /*00b4*/ 	.byte	0x00, 0xf5, 0x21, 0x00


	//----- nvinfo : EIATTR_KPARAM_INFO
	.align		4
.L_30:
        /*00b8*/ 	.byte	0x04, 0x17
        /*00ba*/ 	.short	(.L_32 - .L_31)
.L_31:
        /*00bc*/ 	.word	0x00000000
        /*00c0*/ 	.short	0x000f
        /*00c2*/ 	.short	0x0060
        /*00c4*/ 	.byte	0x00, 0xf0, 0x11, 0x00


	//----- nvinfo : EIATTR_KPARAM_INFO
	.align		4
.L_32:
        /*00c8*/ 	.byte	0x04, 0x17
        /*00ca*/ 	.short	(.L_34 - .L_33)
.L_33:
        /*00cc*/ 	.word	0x00000000
        /*00d0*/ 	.short	0x000e
        /*00d2*/ 	.short	0x005c
        /*00d4*/ 	.byte	0x00, 0xf0, 0x11, 0x00


	//----- nvinfo : EIATTR_KPARAM_INFO
	.align		4
.L_34:
        /*00d8*/ 	.byte	0x04, 0x17
        /*00da*/ 	.short	(.L_36 - .L_35)
.L_35:
        /*00dc*/ 	.word	0x00000000
        /*00e0*/ 	.short	0x000d
        /*00e2*/ 	.short	0x0058
        /*00e4*/ 	.byte	0x00, 0xf0, 0x11, 0x00


	//----- nvinfo : EIATTR_KPARAM_INFO
	.align		4
.L_36:
        /*00e8*/ 	.byte	0x04, 0x17
        /*00ea*/ 	.short	(.L_38 - .L_37)
.L_37:
        /*00ec*/ 	.word	0x00000000
        /*00f0*/ 	.short	0x000c
        /*00f2*/ 	.short	0x0050
        /*00f4*/ 	.byte	0x00, 0xf5, 0x21, 0x00


	//----- nvinfo : EIATTR_KPARAM_INFO
	.align		4
.L_38:
        /*00f8*/ 	.byte	0x04, 0x17
        /*00fa*/ 	.short	(.L_40 - .L_39)
.L_39:
        /*00fc*/ 	.word	0x00000000
        /*0100*/ 	.short	0x000b
        /*0102*/ 	.short	0x0048
        /*0104*/ 	.byte	0x00, 0xf0, 0x11, 0x00


	//----- nvinfo : EIATTR_KPARAM_INFO
	.align		4
.L_40:
        /*0108*/ 	.byte	0x04, 0x17
        /*010a*/ 	.short	(.L_42 - .L_41)
.L_41:
        /*010c*/ 	.word	0x00000000
        /*0110*/ 	.short	0x000a
        /*0112*/ 	.short	0x0040
        /*0114*/ 	.byte	0x00, 0xf5, 0x21, 0x00


	//----- nvinfo : EIATTR_KPARAM_INFO
	.align		4
.L_42:
        /*0118*/ 	.byte	0x04, 0x17
        /*011a*/ 	.short	(.L_44 - .L_43)
.L_43:
        /*011c*/ 	.word	0x00000000
        /*0120*/ 	.short	0x0009
        /*0122*/ 	.short	0x0038
        /*0124*/ 	.byte	0x00, 0xf0, 0x11, 0x00


	//----- nvinfo : EIATTR_KPARAM_INFO
	.align		4
.L_44:
        /*0128*/ 	.byte	0x04, 0x17
        /*012a*/ 	.short	(.L_46 - .L_45)
.L_45:
        /*012c*/ 	.word	0x00000000
        /*0130*/ 	.short	0x0008
        /*0132*/ 	.short	0x0030
        /*0134*/ 	.byte	0x00, 0xf5, 0x21, 0x00


	//----- nvinfo : EIATTR_KPARAM_INFO
	.align		4
.L_46:
        /*0138*/ 	.byte	0x04, 0x17
        /*013a*/ 	.short	(.L_48 - .L_47)
.L_47:
        /*013c*/ 	.word	0x00000000
        /*0140*/ 	.short	0x0007
        /*0142*/ 	.short	0x0028
        /*0144*/ 	.byte	0x00, 0xf0, 0x11, 0x00


	//----- nvinfo : EIATTR_KPARAM_INFO
	.align		4
.L_48:
        /*0148*/ 	.byte	0x04, 0x17
        /*014a*/ 	.short	(.L_50 - .L_49)
.L_49:
        /*014c*/ 	.word	0x00000000
        /*0150*/ 	.short	0x0006
        /*0152*/ 	.short	0x0024
        /*0154*/ 	.byte	0x00, 0xf0, 0x11, 0x00


	//----- nvinfo : EIATTR_KPARAM_INFO
	.align		4
.L_50:
        /*0158*/ 	.byte	0x04, 0x17
        /*015a*/ 	.short	(.L_52 - .L_51)
.L_51:
        /*015c*/ 	.word	0x00000000
        /*0160*/ 	.short	0x0005
        /*0162*/ 	.short	0x0020
        /*0164*/ 	.byte	0x00, 0xf0, 0x11, 0x00


	//----- nvinfo : EIATTR_KPARAM_INFO
	.align		4
.L_52:
        /*0168*/ 	.byte	0x04, 0x17
        /*016a*/ 	.short	(.L_54 - .L_53)
.L_53:
        /*016c*/ 	.word	0x00000000
        /*0170*/ 	.short	0x0004
        /*0172*/ 	.short	0x0018
        /*0174*/ 	.byte	0x00, 0xf5, 0x21, 0x00


	//----- nvinfo : EIATTR_KPARAM_INFO
	.align		4
.L_54:
        /*0178*/ 	.byte	0x04, 0x17
        /*017a*/ 	.short	(.L_56 - .L_55)
.L_55:
        /*017c*/ 	.word	0x00000000
        /*0180*/ 	.short	0x0003
        /*0182*/ 	.short	0x0010
        /*0184*/ 	.byte	0x00, 0xf0, 0x11, 0x00


	//----- nvinfo : EIATTR_KPARAM_INFO
	.align		4
.L_56:
        /*0188*/ 	.byte	0x04, 0x17
        /*018a*/ 	.short	(.L_58 - .L_57)
.L_57:
        /*018c*/ 	.word	0x00000000
        /*0190*/ 	.short	0x0002
        /*0192*/ 	.short	0x000c
        /*0194*/ 	.byte	0x00, 0xf0, 0x11, 0x00


	//----- nvinfo : EIATTR_KPARAM_INFO
	.align		4
.L_58:
        /*0198*/ 	.byte	0x04, 0x17
        /*019a*/ 	.short	(.L_60 - .L_59)
.L_59:
        /*019c*/ 	.word	0x00000000
        /*01a0*/ 	.short	0x0001
        /*01a2*/ 	.short	0x0008
        /*01a4*/ 	.byte	0x00, 0xf0, 0x11, 0x00


	//----- nvinfo : EIATTR_KPARAM_INFO
	.align		4
.L_60:
        /*01a8*/ 	.byte	0x04, 0x17
        /*01aa*/ 	.short	(.L_62 - .L_61)
.L_61:
        /*01ac*/ 	.word	0x00000000
        /*01b0*/ 	.short	0x0000
        /*01b2*/ 	.short	0x0000
        /*01b4*/ 	.byte	0x00, 0xf5, 0x21, 0x00


	//----- nvinfo : EIATTR_SPARSE_MMA_MASK
	.align		4
.L_62:
        /*01b8*/ 	.byte	0x03, 0x50
        /*01ba*/ 	.short	0x0000


	//----- nvinfo : EIATTR_MAXREG_COUNT
	.align		4
        /*01bc*/ 	.byte	0x03, 0x1b
        /*01be*/ 	.short	0x00ff


	//----- nvinfo : EIATTR_NUM_BARRIERS
	.align		4
        /*01c0*/ 	.byte	0x02, 0x4c
        /*01c2*/ 	.byte	0x01
	.zero		1


	//----- nvinfo : EIATTR_MERCURY_ISA_VERSION
	.align		4
        /*01c4*/ 	.byte	0x03, 0x5f
        /*01c6*/ 	.short	0x0101


	//----- nvinfo : EIATTR_UNUSED_LOAD_BYTE_OFFSET
	.align		4
        /*01c8*/ 	.byte	0x04, 0x44
        /*01ca*/ 	.short	(.L_64 - .L_63)


	//   ....[0]....
.L_63:
        /*01cc*/ 	.word	0x000009a0
        /*01d0*/ 	.word	0x00000fff


	//----- nvinfo : EIATTR_COOP_GROUP_MASK_REGIDS
	.align		4
.L_64:
        /*01d4*/ 	.byte	0x04, 0x29
        /*01d6*/ 	.short	(.L_66 - .L_65)


	//   ....[0]....
.L_65:
        /*01d8*/ 	.word	0x05000010


	//   ....[1]....
        /*01dc*/ 	.word	0x05000010


	//   ....[2]....
        /*01e0*/ 	.word	0x05000010


	//   ....[3]....
        /*01e4*/ 	.word	0x05000010


	//   ....[4]....
        /*01e8*/ 	.word	0x05000010


	//   ....[5]....
        /*01ec*/ 	.word	0x05000010


	//   ....[6]....
        /*01f0*/ 	.word	0x05000010


	//   ....[7]....
        /*01f4*/ 	.word	0x05000010


	//   ....[8]....
        /*01f8*/ 	.word	0x05000010


	//   ....[9]....
        /*01fc*/ 	.word	0x05000010


	//   ....[10]....
        /*0200*/ 	.word	0x05000010


	//   ....[11]....
        /*0204*/ 	.word	0x05000010


	//   ....[12]....
        /*0208*/ 	.word	0x05000010


	//   ....[13]....
        /*020c*/ 	.word	0x05000010


	//   ....[14]....
        /*0210*/ 	.word	0x05000010


	//   ....[15]....
        /*0214*/ 	.word	0x05000010


	//   ....[16]....
        /*0218*/ 	.word	0x05000010


	//   ....[17]....
        /*021c*/ 	.word	0x05000010


	//   ....[18]....
        /*0220*/ 	.word	0x05000010


	//   ....[19]....
        /*0224*/ 	.word	0x05000010


	//   ....[20]....
        /*0228*/ 	.word	0x05000010


	//   ....[21]....
        /*022c*/ 	.word	0x05000010


	//   ....[22]....
        /*0230*/ 	.word	0x05000010


	//   ....[23]....
        /*0234*/ 	.word	0x05000010


	//   ....[24]....
        /*0238*/ 	.word	0x05000010


	//   ....[25]....
        /*023c*/ 	.word	0x05000010


	//   ....[26]....
        /*0240*/ 	.word	0x05000010


	//   ....[27]....
        /*0244*/ 	.word	0x05000010


	//   ....[28]....
        /*0248*/ 	.word	0x05000010


	//   ....[29]....
        /*024c*/ 	.word	0x05000010


	//----- nvinfo : EIATTR_COOP_GROUP_INSTR_OFFSETS
	.align		4
.L_66:
        /*0250*/ 	.byte	0x04, 0x28
        /*0252*/ 	.short	(.L_68 - .L_67)


	//   ....[0]....
.L_67:
        /*0254*/ 	.word	0x00000c90


	//   ....[1]....
        /*0258*/ 	.word	0x00000cc0


	//   ....[2]....
        /*025c*/ 	.word	0x00000ce0


	//   ....[3]....
        /*0260*/ 	.word	0x00000d00


	//   ....[4]....
        /*0264*/ 	.word	0x00000d50


	//   ....[5]....
        /*0268*/ 	.word	0x00000d60


	//   ....[6]....
        /*026c*/ 	.word	0x00000d80


	//   ....[7]....
        /*0270*/ 	.word	0x00000d90


	//   ....[8]....
        /*0274*/ 	.word	0x00000dc0


	//   ....[9]....
        /*0278*/ 	.word	0x00000df0


	//   ....[10]....
        /*027c*/ 	.word	0x00000e10


	//   ....[11]....
        /*0280*/ 	.word	0x00000e30


	//   ....[12]....
        /*0284*/ 	.word	0x00000e60


	//   ....[13]....
        /*0288*/ 	.word	0x00000e70


	//   ....[14]....
        /*028c*/ 	.word	0x00000eb0


	//   ....[15]....
        /*0290*/ 	.word	0x00000ed0


	//   ....[16]....
        /*0294*/ 	.word	0x00000ee0


	//   ....[17]....
        /*0298*/ 	.word	0x00000f20


	//   ....[18]....
        /*029c*/ 	.word	0x00000f30


	//   ....[19]....
        /*02a0*/ 	.word	0x00000f50


	//   ....[20]....
        /*02a4*/ 	.word	0x00000f70


	//   ....[21]....
        /*02a8*/ 	.word	0x00000f80


	//   ....[22]....
        /*02ac*/ 	.word	0x00000fb0


	//   ....[23]....
        /*02b0*/ 	.word	0x00000fd0


	//   ....[24]....
        /*02b4*/ 	.word	0x00000fe0


	//   ....[25]....
        /*02b8*/ 	.word	0x00001000


	//   ....[26]....
        /*02bc*/ 	.word	0x00001030


	//   ....[27]....
        /*02c0*/ 	.word	0x00001040


	//   ....[28]....
        /*02c4*/ 	.word	0x00001080


	//   ....[29]....
        /*02c8*/ 	.word	0x000010a0


	//----- nvinfo : EIATTR_VRC_CTA_INIT_COUNT
	.align		4
.L_68:
        /*02cc*/ 	.byte	0x02, 0x4a
	.zero		1
	.zero		1


	//----- nvinfo : EIATTR_EXIT_INSTR_OFFSETS
	.align		4
        /*02d0*/ 	.byte	0x04, 0x1c
        /*02d2*/ 	.short	(.L_70 - .L_69)


	//   ....[0]....
.L_69:
        /*02d4*/ 	.word	0x00001450


	//   ....[1]....
        /*02d8*/ 	.word	0x000017f0


	//----- nvinfo : EIATTR_CRS_STACK_SIZE
	.align		4
.L_70:
        /*02dc*/ 	.byte	0x04, 0x1e
        /*02de*/ 	.short	(.L_72 - .L_71)
.L_71:
        /*02e0*/ 	.word	0x00000000


	//----- nvinfo : EIATTR_CBANK_PARAM_SIZE
	.align		4
.L_72:
        /*02e4*/ 	.byte	0x03, 0x19
        /*02e6*/ 	.short	0x00a0


	//----- nvinfo : EIATTR_PARAM_CBANK
	.align		4
        /*02e8*/ 	.byte	0x04, 0x0a
        /*02ea*/ 	.short	(.L_74 - .L_73)
	.align		4
.L_73:
        /*02ec*/ 	.word	index@(.nv.constant0._Z19wf_embedding_kernelPfiiiS_iiiPKfiS1_iS_iiiS_iiiS_iiiiii)
        /*02f0*/ 	.short	0x0380
        /*02f2*/ 	.short	0x00a0


	//----- nvinfo : EIATTR_SW_WAR
	.align		4
.L_74:
        /*02f4*/ 	.byte	0x04, 0x36
        /*02f6*/ 	.short	(.L_76 - .L_75)
.L_75:
        /*02f8*/ 	.word	0x00000008
.L_76:


//--------------------- .nv.callgraph             --------------------------
	.section	.nv.callgraph,"",@"SHT_CUDA_CALLGRAPH"
	.align	4
	.sectionentsize	8
	.align		4
        /*0000*/ 	.word	0x00000000
	.align		4
        /*0004*/ 	.word	0xffffffff
	.align		4
        /*0008*/ 	.word	0x00000000
	.align		4
        /*000c*/ 	.word	0xfffffffe
	.align		4
        /*0010*/ 	.word	0x00000000
	.align		4
        /*0014*/ 	.word	0xfffffffd
	.align		4
        /*0018*/ 	.word	0x00000000
	.align		4
        /*001c*/ 	.word	0xfffffffc


//--------------------- .nv.constant3             --------------------------
	.section	.nv.constant3,"a",@progbits
	.align	4
.nv.constant3:
	.type		FULL_MASK,@object
	.size		FULL_MASK,(.L_0 - FULL_MASK)
FULL_MASK:
        /*0000*/ 	.byte	0xff, 0xff, 0xff, 0xff
.L_0:


//--------------------- .text._Z19wf_embedding_kernelPfiiiS_iiiPKfiS1_iS_iiiS_iiiS_iiiiii --------------------------
	.section	.text._Z19wf_embedding_kernelPfiiiS_iiiPKfiS1_iS_iiiS_iiiS_iiiiii,"ax",@progbits
	.align	128
        .global         _Z19wf_embedding_kernelPfiiiS_iiiPKfiS1_iS_iiiS_iiiS_iiiiii
        .type           _Z19wf_embedding_kernelPfiiiS_iiiPKfiS1_iS_iiiS_iiiS_iiiiii,@function
        .size           _Z19wf_embedding_kernelPfiiiS_iiiPKfiS1_iS_iiiS_iiiS_iiiiii,(.L_x_25 - _Z19wf_embedding_kernelPfiiiS_iiiPKfiS1_iS_iiiS_iiiS_iiiiii)
        .other          _Z19wf_embedding_kernelPfiiiS_iiiPKfiS1_iS_iiiS_iiiS_iiiiii,@"STO_CUDA_ENTRY STV_DEFAULT"
_Z19wf_embedding_kernelPfiiiS_iiiPKfiS1_iS_iiiS_iiiS_iiiiii:
.text._Z19wf_embedding_kernelPfiiiS_iiiPKfiS1_iS_iiiS_iiiS_iiiiii:
[----:B------:R-:W-:Y:S01]  /*0000*/  LDC R1, c[0x0][0x37c] ;  /* 0x0000df00ff017b82 */ /* 0x000fe20000000800 */
[----:B------:R-:W0:Y:S07]  /*0010*/  LDCU UR7, c[0x0][0x360] ;  /* 0x00006c00ff0777ac */ /* 0x000e2e0008000800 */
[----:B------:R-:W1:Y:S01]  /*0020*/  LDC R9, c[0x0][0x418] ;  /* 0x00010600ff097b82 */ /* 0x000e620000000800 */
[----:B------:R-:W2:Y:S01]  /*0030*/  S2R R13, SR_TID.Y ;  /* 0x00000000000d7919 */ /* 0x000ea20000002200 */
[----:B------:R-:W-:Y:S01]  /*0040*/  BSSY.RECONVERGENT B0, `(.L_x_0) ;  /* 0x0000038000007945 */ /* 0x000fe20003800200 */
[----:B------:R-:W0:Y:S01]  /*0050*/  LDCU UR8, c[0x0][0x364] ;  /* 0x00006c80ff0877ac */ /* 0x000e220008000800 */
[----:B------:R-:W3:Y:S04]  /*0060*/  S2R R14, SR_CTAID.Y ;  /* 0x00000000000e7919 */ /* 0x000ee80000002600 */
[----:B------:R-:W4:Y:S08]  /*0070*/  LDC R7, c[0x0][0x368] ;  /* 0x0000da00ff077b82 */ /* 0x000f300000000800 */
[----:B------:R-:W5:Y:S01]  /*0080*/  LDC R11, c[0x0][0x41c] ;  /* 0x00010700ff0b7b82 */ /* 0x000f620000000800 */
[----:B0-----:R-:W-:-:S06]  /*0090*/  UIMAD UR4, UR7, UR8, URZ ;  /* 0x00000008070472a4 */ /* 0x001fcc000f8e02ff */
[----:B----4-:R-:W-:-:S05]  /*00a0*/  IMAD R0, R7, UR4, RZ ;  /* 0x0000000407007c24 */ /* 0x010fca000f8e02ff */
[----:B------:R-:W0:Y:S01]  /*00b0*/  S2UR UR4, SR_CTAID.Z ;  /* 0x00000000000479c3 */ /* 0x000e220000002700 */
[-C--:B------:R-:W-:Y:S02]  /*00c0*/  IABS R15, R0.reuse ;  /* 0x00000000000f7213 */ /* 0x080fe40000000000 */
[----:B-1----:R-:W-:Y:S02]  /*00d0*/  IADD3 R9, PT, PT, R0, -0x1, R9 ;  /* 0xffffffff00097810 */ /* 0x002fe40007ffe009 */
[----:B------:R-:W1:Y:S01]  /*00e0*/  I2F.RP R4, R15 ;  /* 0x0000000f00047306 */ /* 0x000e620000209400 */
[----:B------:R-:W-:-:S04]  /*00f0*/  IABS R8, R0 ;  /* 0x0000000000087213 */ /* 0x000fc80000000000 */
[----:B------:R-:W-:-:S03]  /*0100*/  IADD3 R8, PT, PT, RZ, -R8, RZ ;  /* 0x80000008ff087210 */ /* 0x000fc60007ffe0ff */
[----:B-1----:R-:W1:Y:S02]  /*0110*/  MUFU.RCP R4, R4 ;  /* 0x0000000400047308 */ /* 0x002e640000001000 */
[----:B-1----:R-:W-:Y:S02]  /*0120*/  IADD3 R2, PT, PT, R4, 0xffffffe, RZ ;  /* 0x0ffffffe04027810 */ /* 0x002fe40007ffe0ff */
[----:B------:R-:W2:Y:S04]  /*0130*/  S2R R4, SR_TID.Z ;  /* 0x0000000000047919 */ /* 0x000ea80000002300 */
[----:B------:R1:W4:Y:S02]  /*0140*/  F2I.FTZ.U32.TRUNC.NTZ R3, R2 ;  /* 0x0000000200037305 */ /* 0x000324000021f000 */
[----:B-1----:R-:W-:Y:S01]  /*0150*/  HFMA2 R2, -RZ, RZ, 0, 0 ;  /* 0x00000000ff027431 */ /* 0x002fe200000001ff */
[----:B----4-:R-:W-:-:S05]  /*0160*/  IADD3 R6, PT, PT, RZ, -R3, RZ ;  /* 0x80000003ff067210 */ /* 0x010fca0007ffe0ff */
[----:B------:R-:W-:Y:S01]  /*0170*/  IMAD R5, R6, R15, RZ ;  /* 0x0000000f06057224 */ /* 0x000fe200078e02ff */
[----:B------:R-:W-:Y:S02]  /*0180*/  IABS R6, R9 ;  /* 0x0000000900067213 */ /* 0x000fe40000000000 */
[----:B------:R-:W-:Y:S01]  /*0190*/  LOP3.LUT R9, R9, R0, RZ, 0x3c, !PT ;  /* 0x0000000009097212 */ /* 0x000fe200078e3cff */
[----:B------:R-:W-:Y:S01]  /*01a0*/  IMAD.HI.U32 R3, R3, R5, R2 ;  /* 0x0000000503037227 */ /* 0x000fe200078e0002 */
[----:B------:R-:W-:Y:S02]  /*01b0*/  MOV R2, R8 ;  /* 0x0000000800027202 */ /* 0x000fe40000000f00 */
[----:B------:R-:W-:Y:S01]  /*01c0*/  ISETP.GE.AND P1, PT, R9, RZ, PT ;  /* 0x000000ff0900720c */ /* 0x000fe20003f26270 */
[----:B------:R-:W-:Y:S02]  /*01d0*/  IMAD.MOV.U32 R5, RZ, RZ, R6 ;  /* 0x000000ffff057224 */ /* 0x000fe400078e0006 */
[----:B--2---:R-:W-:-:S02]  /*01e0*/  IMAD R12, R4, UR8, R13 ;  /* 0x00000008040c7c24 */ /* 0x004fc4000f8e020d */
[----:B------:R-:W-:Y:S02]  /*01f0*/  IMAD.HI.U32 R6, R3, R5, RZ ;  /* 0x0000000503067227 */ /* 0x000fe400078e00ff */
[----:B------:R-:W1:Y:S02]  /*0200*/  S2R R3, SR_TID.X ;  /* 0x0000000000037919 */ /* 0x000e640000002100 */
[----:B------:R-:W-:Y:S01]  /*0210*/  IMAD R2, R6, R2, R5 ;  /* 0x0000000206027224 */ /* 0x000fe200078e0205 */
[----:B-----5:R-:W-:Y:S01]  /*0220*/  LEA.HI R5, R11, R11, RZ, 0x1 ;  /* 0x0000000b0b057211 */ /* 0x020fe200078f08ff */
[----:B0-----:R-:W-:-:S03]  /*0230*/  IMAD R4, R7, UR4, R4 ;  /* 0x0000000407047c24 */ /* 0x001fc6000f8e0204 */
[----:B------:R-:W-:-:S13]  /*0240*/  ISETP.GT.U32.AND P0, PT, R15, R2, PT ;  /* 0x000000020f00720c */ /* 0x000fda0003f04070 */
[-C--:B------:R-:W-:Y:S02]  /*0250*/  @!P0 IADD3 R2, PT, PT, R2, -R15.reuse, RZ ;  /* 0x8000000f02028210 */ /* 0x080fe40007ffe0ff */
[----:B------:R-:W-:Y:S02]  /*0260*/  @!P0 IADD3 R6, PT, PT, R6, 0x1, RZ ;  /* 0x0000000106068810 */ /* 0x000fe40007ffe0ff */
[----:B------:R-:W-:Y:S02]  /*0270*/  ISETP.GE.U32.AND P2, PT, R2, R15, PT ;  /* 0x0000000f0200720c */ /* 0x000fe40003f46070 */
[----:B------:R-:W-:Y:S02]  /*0280*/  LOP3.LUT R2, R5, 0xfffffffe, RZ, 0xc0, !PT ;  /* 0xfffffffe05027812 */ /* 0x000fe400078ec0ff */
[----:B------:R-:W-:Y:S02]  /*0290*/  ISETP.NE.AND P0, PT, R0, RZ, PT ;  /* 0x000000ff0000720c */ /* 0x000fe40003f05270 */
[----:B------:R-:W-:Y:S01]  /*02a0*/  SHF.R.S32.HI R5, RZ, 0x1, R5 ;  /* 0x00000001ff057819 */ /* 0x000fe20000011405 */
[----:B------:R-:W-:-:S02]  /*02b0*/  IMAD R2, R11, 0x3, R2 ;  /* 0x000000030b027824 */ /* 0x000fc400078e0202 */
[----:B-1----:R-:W-:-:S03]  /*02c0*/  IMAD R12, R12, UR7, R3 ;  /* 0x000000070c0c7c24 */ /* 0x002fc6000f8e0203 */
[----:B------:R-:W-:Y:S01]  /*02d0*/  IADD3 R3, PT, PT, R2, 0x3, RZ ;  /* 0x0000000302037810 */ /* 0x000fe20007ffe0ff */
[----:B------:R-:W-:-:S03]  /*02e0*/  @P2 VIADD R6, R6, 0x1 ;  /* 0x0000000106062836 */ /* 0x000fc60000000000 */
[----:B------:R-:W-:Y:S02]  /*02f0*/  ISETP.GE.AND P2, PT, R12, R3, PT ;  /* 0x000000030c00720c */ /* 0x000fe40003f46270 */
[----:B------:R-:W-:Y:S02]  /*0300*/  @!P1 IADD3 R6, PT, PT, -R6, RZ, RZ ;  /* 0x000000ff06069210 */ /* 0x000fe40007ffe1ff */
[----:B------:R-:W-:-:S09]  /*0310*/  @!P0 LOP3.LUT R6, RZ, R0, RZ, 0x33, !PT ;  /* 0x00000000ff068212 */ /* 0x000fd200078e33ff */
[----:B---3--:R-:W-:Y:S05]  /*0320*/  @P2 BRA `(.L_x_1) ;  /* 0x0000000000242947 */ /* 0x008fea0003800000 */
[----:B------:R-:W0:Y:S01]  /*0330*/  S2R R9, SR_CgaCtaId ;  /* 0x0000000000097919 */ /* 0x000e220000008800 */
[----:B------:R-:W-:Y:S02]  /*0340*/  MOV R8, 0x400 ;  /* 0x0000040000087802 */ /* 0x000fe40000000f00 */
[----:B------:R-:W-:Y:S02]  /*0350*/  MOV R2, R12 ;  /* 0x0000000c00027202 */ /* 0x000fe40000000f00 */
[----:B0-----:R-:W-:-:S07]  /*0360*/  LEA R9, R9, R8, 0x18 ;  /* 0x0000000809097211 */ /* 0x001fce00078ec0ff */
.L_x_2:
[----:B------:R-:W-:Y:S01]  /*0370*/  IMAD R8, R2, 0x4, R9 ;  /* 0x0000000402087824 */ /* 0x000fe200078e0209 */
[----:B------:R-:W-:-:S04]  /*0380*/  IADD3 R2, PT, PT, R0, R2, RZ ;  /* 0x0000000200027210 */ /* 0x000fc80007ffe0ff */
[----:B------:R0:W-:Y:S01]  /*0390*/  STS [R8], RZ ;  /* 0x000000ff08007388 */ /* 0x0001e20000000800 */
[----:B------:R-:W-:-:S13]  /*03a0*/  ISETP.GE.AND P0, PT, R2, R3, PT ;  /* 0x000000030200720c */ /* 0x000fda0003f06270 */
[----:B0-----:R-:W-:Y:S05]  /*03b0*/  @!P0 BRA `(.L_x_2) ;  /* 0xfffffffc00ec8947 */ /* 0x001fea000383ffff */
.L_x_1:
[----:B------:R-:W-:Y:S05]  /*03c0*/  BSYNC.RECONVERGENT B0 ;  /* 0x0000000000007941 */ /* 0x000fea0003800200 */
.L_x_0:
[----:B------:R-:W-:Y:S01]  /*03d0*/  BAR.SYNC.DEFER_BLOCKING 0x0 ;  /* 0x0000000000007b1d */ /* 0x000fe20000010000 */
[----:B------:R-:W-:Y:S02]  /*03e0*/  ISETP.GE.AND P0, PT, R12, R5, PT ;  /* 0x000000050c00720c */ /* 0x000fe40003f06270 */
[----:B------:R-:W-:-:S03]  /*03f0*/  ISETP.GE.AND P1, PT, R6, 0x1, PT ;  /* 0x000000010600780c */ /* 0x000fc60003f26270 */
[----:B------:R-:W0:Y:S01]  /*0400*/  LDCU.64 UR10, c[0x0][0x358] ;  /* 0x00006b00ff0a77ac */ /* 0x000e220008000a00 */
[----:B------:R-:W-:Y:S07]  /*0410*/  BSSY.RECONVERGENT B0, `(.L_x_3) ;  /* 0x0000014000007945 */ /* 0x000fee0003800200 */
[----:B------:R-:W-:Y:S05]  /*0420*/  @P0 BRA `(.L_x_4) ;  /* 0x0000000000480947 */ /* 0x000fea0003800000 */
[----:B------:R-:W1:Y:S01]  /*0430*/  S2R R11, SR_CgaCtaId ;  /* 0x00000000000b7919 */ /* 0x000e620000008800 */
[----:B------:R-:W2:Y:S01]  /*0440*/  LDC.64 R2, c[0x0][0x3b0] ;  /* 0x0000ec00ff027b82 */ /* 0x000ea20000000a00 */
[----:B------:R-:W-:Y:S02]  /*0450*/  MOV R10, 0x400 ;  /* 0x00000400000a7802 */ /* 0x000fe40000000f00 */
[----:B------:R-:W-:-:S05]  /*0460*/  MOV R19, R12 ;  /* 0x0000000c00137202 */ /* 0x000fca0000000f00 */
[----:B------:R-:W3:Y:S01]  /*0470*/  LDC.64 R8, c[0x0][0x3c0] ;  /* 0x0000f000ff087b82 */ /* 0x000ee20000000a00 */
[----:B-1----:R-:W-:-:S04]  /*0480*/  LEA R18, R11, R10, 0x18 ;  /* 0x0000000a0b127211 */ /* 0x002fc800078ec0ff */
[----:B------:R-:W-:-:S07]  /*0490*/  LEA R15, R5, R18, 0x2 ;  /* 0x00000012050f7211 */ /* 0x000fce00078e10ff */
.L_x_5:
[----:B-12---:R-:W-:-:S04]  /*04a0*/  IMAD.WIDE.U32 R16, R19, 0x4, R2 ;  /* 0x0000000413107825 */ /* 0x006fc800078e0002 */
[C---:B---3--:R-:W-:Y:S02]  /*04b0*/  IMAD.WIDE.U32 R10, R19.reuse, 0x4, R8 ;  /* 0x00000004130a7825 */ /* 0x048fe400078e0008 */
[----:B0-----:R-:W2:Y:S04]  /*04c0*/  LDG.E R16, desc[UR10][R16.64] ;  /* 0x0000000a10107981 */ /* 0x001ea8000c1e1900 */
[----:B------:R-:W3:Y:S01]  /*04d0*/  LDG.E R10, desc[UR10][R10.64] ;  /* 0x0000000a0a0a7981 */ /* 0x000ee2000c1e1900 */
[C---:B------:R-:W-:Y:S01]  /*04e0*/  IMAD R23, R19.reuse, 0x4, R15 ;  /* 0x0000000413177824 */ /* 0x040fe200078e020f */
[----:B------:R-:W-:Y:S02]  /*04f0*/  LEA R21, R19, R18, 0x2 ;  /* 0x0000001213157211 */ /* 0x000fe400078e10ff */
[----:B------:R-:W-:-:S04]  /*0500*/  IADD3 R19, PT, PT, R0, R19, RZ ;  /* 0x0000001300137210 */ /* 0x000fc80007ffe0ff */
[----:B------:R-:W-:Y:S01]  /*0510*/  ISETP.GE.AND P0, PT, R19, R5, PT ;  /* 0x000000051300720c */ /* 0x000fe20003f06270 */
[----:B--2---:R1:W-:Y:S04]  /*0520*/  STS [R23+0xc], R16 ;  /* 0x00000c1017007388 */ /* 0x0043e80000000800 */
[----:B---3--:R1:W-:Y:S08]  /*0530*/  STS [R21+0xc], R10 ;  /* 0x00000c0a15007388 */ /* 0x0083f00000000800 */
[----:B------:R-:W-:Y:S05]  /*0540*/  @!P0 BRA `(.L_x_5) ;  /* 0xfffffffc00d48947 */ /* 0x000fea000383ffff */
.L_x_4:
[----:B0-----:R-:W-:Y:S05]  /*0550*/  BSYNC.RECONVERGENT B0 ;  /* 0x0000000000007941 */ /* 0x001fea0003800200 */
.L_x_3:
[----:B------:R-:W-:Y:S01]  /*0560*/  IMAD R3, R14, UR8, R13 ;  /* 0x000000080e037c24 */ /* 0x000fe2000f8e020d */
[----:B------:R-:W-:Y:S06]  /*0570*/  @!P1 BRA `(.L_x_6) ;  /* 0x0000000c00849947 */ /* 0x000fec0003800000 */
[----:B------:R-:W0:Y:S01]  /*0580*/  LDCU UR5, c[0x0][0x3a0] ;  /* 0x00007400ff0577ac */ /* 0x000e220008000800 */
[----:B------:R-:W2:Y:S01]  /*0590*/  LDCU UR4, c[0x0][0x388] ;  /* 0x00007100ff0477ac */ /* 0x000ea20008000800 */
[C---:B0-----:R-:W-:Y:S02]  /*05a0*/  IMAD R0, R4.reuse, UR5, RZ ;  /* 0x0000000504007c24 */ /* 0x041fe4000f8e02ff */
[----:B--2---:R-:W-:Y:S01]  /*05b0*/  IMAD R2, R4, UR4, RZ ;  /* 0x0000000404027c24 */ /* 0x004fe2000f8e02ff */
[----:B------:R-:W-:-:S06]  /*05c0*/  UMOV UR4, URZ ;  /* 0x000000ff00047c82 */ /* 0x000fcc0008000000 */
.L_x_22:
[----:B0-----:R-:W0:Y:S01]  /*05d0*/  LDC R13, c[0x0][0x418] ;  /* 0x00010600ff0d7b82 */ /* 0x001e220000000800 */
[----:B------:R-:W-:Y:S01]  /*05e0*/  UIMAD UR5, UR7, UR8, URZ ;  /* 0x00000008070572a4 */ /* 0x000fe2000f8e02ff */
[----:B------:R-:W2:Y:S05]  /*05f0*/  LDCU.64 UR12, c[0x0][0x380] ;  /* 0x00007000ff0c77ac */ /* 0x000eaa0008000a00 */
[----:B-----5:R-:W-:Y:S01]  /*0600*/  IMAD R19, R7, UR5, RZ ;  /* 0x0000000507137c24 */ /* 0x020fe2000f8e02ff */
[----:B------:R-:W3:Y:S01]  /*0610*/  LDCU.64 UR14, c[0x0][0x398] ;  /* 0x00007300ff0e77ac */ /* 0x000ee20008000a00 */
[----:B-1----:R-:W1:Y:S02]  /*0620*/  LDC R21, c[0x0][0x3a4] ;  /* 0x0000e900ff157b82 */ /* 0x002e640000000800 */
[----:B------:R-:W-:Y:S01]  /*0630*/  IMAD R28, R19, UR4, R12 ;  /* 0x00000004131c7c24 */ /* 0x000fe2000f8e020c */
[----:B------:R-:W4:Y:S04]  /*0640*/  LDCU UR5, c[0x0][0x41c] ;  /* 0x00008380ff0577ac */ /* 0x000f280008000800 */
[----:B------:R-:W-:-:S04]  /*0650*/  IADD3 R16, PT, PT, R3, R28, RZ ;  /* 0x0000001c03107210 */ /* 0x000fc80007ffe0ff */
[----:B------:R-:W-:Y:S02]  /*0660*/  ISETP.GE.AND P2, PT, R16, RZ, PT ;  /* 0x000000ff1000720c */ /* 0x000fe40003f46270 */
[----:B0-----:R-:W-:-:S04]  /*0670*/  IABS R11, R13 ;  /* 0x0000000d000b7213 */ /* 0x001fc80000000000 */
[----:B------:R-:W0:Y:S08]  /*0680*/  I2F.RP R17, R11 ;  /* 0x0000000b00117306 */ /* 0x000e300000209400 */
[----:B0-----:R-:W0:Y:S02]  /*0690*/  MUFU.RCP R17, R17 ;  /* 0x0000001100117308 */ /* 0x001e240000001000 */
[----:B0-----:R-:W-:-:S06]  /*06a0*/  IADD3 R14, PT, PT, R17, 0xffffffe, RZ ;  /* 0x0ffffffe110e7810 */ /* 0x001fcc0007ffe0ff */
[----:B------:R0:W2:Y:S02]  /*06b0*/  F2I.FTZ.U32.TRUNC.NTZ R15, R14 ;  /* 0x0000000e000f7305 */ /* 0x0000a4000021f000 */
[----:B0-----:R-:W-:Y:S02]  /*06c0*/  HFMA2 R14, -RZ, RZ, 0, 0 ;  /* 0x00000000ff0e7431 */ /* 0x001fe400000001ff */
[----:B--2---:R-:W-:-:S04]  /*06d0*/  IMAD.MOV R18, RZ, RZ, -R15 ;  /* 0x000000ffff127224 */ /* 0x004fc800078e0a0f */
[----:B------:R-:W-:Y:S01]  /*06e0*/  IMAD R19, R18, R11, RZ ;  /* 0x0000000b12137224 */ /* 0x000fe200078e02ff */
[----:B------:R-:W-:-:S03]  /*06f0*/  IABS R18, R16 ;  /* 0x0000001000127213 */ /* 0x000fc60000000000 */
[----:B------:R-:W-:Y:S01]  /*0700*/  IMAD.HI.U32 R15, R15, R19, R14 ;  /* 0x000000130f0f7227 */ /* 0x000fe200078e000e */
[----:B------:R-:W-:Y:S01]  /*0710*/  MOV R14, R18 ;  /* 0x00000012000e7202 */ /* 0x000fe20000000f00 */
[----:B------:R-:W0:Y:S04]  /*0720*/  LDC R19, c[0x0][0x38c] ;  /* 0x0000e300ff137b82 */ /* 0x000e280000000800 */
[----:B------:R-:W-:-:S05]  /*0730*/  IMAD.HI.U32 R15, R15, R14, RZ ;  /* 0x0000000e0f0f7227 */ /* 0x000fca00078e00ff */
[----:B------:R-:W-:-:S05]  /*0740*/  IADD3 R15, PT, PT, -R15, RZ, RZ ;  /* 0x000000ff0f0f7210 */ /* 0x000fca0007ffe1ff */
[----:B------:R-:W-:-:S05]  /*0750*/  IMAD R14, R11, R15, R14 ;  /* 0x0000000f0b0e7224 */ /* 0x000fca00078e020e */
[----:B------:R-:W-:-:S13]  /*0760*/  ISETP.GT.U32.AND P0, PT, R11, R14, PT ;  /* 0x0000000e0b00720c */ /* 0x000fda0003f04070 */
[----:B------:R-:W-:Y:S01]  /*0770*/  @!P0 IMAD.IADD R14, R14, 0x1, -R11 ;  /* 0x000000010e0e8824 */ /* 0x000fe200078e0a0b */
[----:B------:R-:W-:-:S04]  /*0780*/  ISETP.NE.AND P0, PT, R13, RZ, PT ;  /* 0x000000ff0d00720c */ /* 0x000fc80003f05270 */
[----:B------:R-:W-:-:S13]  /*0790*/  ISETP.GT.U32.AND P1, PT, R11, R14, PT ;  /* 0x0000000e0b00720c */ /* 0x000fda0003f24070 */
[----:B------:R-:W-:-:S04]  /*07a0*/  @!P1 IADD3 R14, PT, PT, R14, -R11, RZ ;  /* 0x8000000b0e0e9210 */ /* 0x000fc80007ffe0ff */
[----:B------:R-:W-:Y:S02]  /*07b0*/  @!P2 IADD3 R14, PT, PT, -R14, RZ, RZ ;  /* 0x000000ff0e0ea210 */ /* 0x000fe40007ffe1ff */
[----:B------:R-:W-:-:S04]  /*07c0*/  @!P0 LOP3.LUT R14, RZ, R13, RZ, 0x33, !PT ;  /* 0x0000000dff0e8212 */ /* 0x000fc800078e33ff */
[----:B------:R-:W-:Y:S02]  /*07d0*/  SHF.R.S32.HI R11, RZ, 0x1f, R14 ;  /* 0x0000001fff0b7819 */ /* 0x000fe4000001140e */
[-C--:B------:R-:W-:Y:S02]  /*07e0*/  IADD3 R17, P0, PT, R2, R14.reuse, RZ ;  /* 0x0000000e02117210 */ /* 0x080fe40007f1e0ff */
[----:B------:R-:W-:Y:S02]  /*07f0*/  IADD3 R15, P1, PT, R0, R14, RZ ;  /* 0x0000000e000f7210 */ /* 0x000fe40007f3e0ff */
[-C--:B------:R-:W-:Y:S02]  /*0800*/  LEA.HI.X.SX32 R18, R2, R11.reuse, 0x1, P0 ;  /* 0x0000000b02127211 */ /* 0x080fe400000f0eff */
[----:B------:R-:W-:Y:S02]  /*0810*/  LEA.HI.X.SX32 R16, R0, R11, 0x1, P1 ;  /* 0x0000000b00107211 */ /* 0x000fe400008f0eff */
[----:B------:R-:W-:-:S02]  /*0820*/  LEA R24, P0, R17, UR12, 0x2 ;  /* 0x0000000c11187c11 */ /* 0x000fc4000f8010ff */
[----:B---3--:R-:W-:Y:S02]  /*0830*/  LEA R14, P1, R15, UR14, 0x2 ;  /* 0x0000000e0f0e7c11 */ /* 0x008fe4000f8210ff */
[----:B------:R-:W-:Y:S02]  /*0840*/  LEA.HI.X R25, R17, UR13, R18, 0x2, P0 ;  /* 0x0000000d11197c11 */ /* 0x000fe400080f1412 */
[----:B------:R-:W-:Y:S01]  /*0850*/  LEA.HI.X R15, R15, UR15, R16, 0x2, P1 ;  /* 0x0000000f0f0f7c11 */ /* 0x000fe200088f1410 */
[----:B0-----:R-:W-:Y:S02]  /*0860*/  IMAD.WIDE R22, R19, 0x4, R24 ;  /* 0x0000000413167825 */ /* 0x001fe400078e0218 */
[----:B------:R0:W5:Y:S02]  /*0870*/  LDG.E R26, desc[UR10][R24.64] ;  /* 0x0000000a181a7981 */ /* 0x000164000c1e1900 */
[----:B-1----:R-:W-:Y:S02]  /*0880*/  IMAD.WIDE R16, R21, 0x4, R14 ;  /* 0x0000000415107825 */ /* 0x002fe400078e020e */
[----:B------:R0:W5:Y:S02]  /*0890*/  LDG.E R27, desc[UR10][R22.64] ;  /* 0x0000000a161b7981 */ /* 0x000164000c1e1900 */
[----:B------:R-:W-:-:S02]  /*08a0*/  IMAD.WIDE R18, R19, 0x4, R22 ;  /* 0x0000000413127825 */ /* 0x000fc400078e0216 */
[----:B------:R0:W5:Y:S02]  /*08b0*/  LDG.E R14, desc[UR10][R14.64] ;  /* 0x0000000a0e0e7981 */ /* 0x000164000c1e1900 */
[----:B------:R-:W-:Y:S02]  /*08c0*/  IMAD.WIDE R20, R21, 0x4, R16 ;  /* 0x0000000415147825 */ /* 0x000fe400078e0210 */
[----:B------:R0:W5:Y:S04]  /*08d0*/  LDG.E R19, desc[UR10][R18.64] ;  /* 0x0000000a12137981 */ /* 0x000168000c1e1900 */
[----:B------:R0:W5:Y:S04]  /*08e0*/  LDG.E R16, desc[UR10][R16.64] ;  /* 0x0000000a10107981 */ /* 0x000168000c1e1900 */
[----:B------:R0:W5:Y:S01]  /*08f0*/  LDG.E R20, desc[UR10][R20.64] ;  /* 0x0000000a14147981 */ /* 0x000162000c1e1900 */
[----:B------:R-:W-:-:S02]  /*0900*/  UISETP.NE.AND UP0, UPT, UR4, URZ, UPT ;  /* 0x000000ff0400728c */ /* 0x000fc4000bf05270 */
[----:B----4-:R-:W-:-:S07]  /*0910*/  UISETP.GE.AND UP1, UPT, UR5, 0x2, UPT ;  /* 0x000000020500788c */ /* 0x010fce000bf26270 */
[----:B0-----:R-:W-:Y:S05]  /*0920*/  BRA.U UP0, `(.L_x_7) ;  /* 0x0000000100207547 */ /* 0x001fea000b800000 */
[----:B------:R-:W0:Y:S01]  /*0930*/  S2UR UR6, SR_CgaCtaId ;  /* 0x00000000000679c3 */ /* 0x000e220000008800 */
[----:B------:R-:W-:Y:S01]  /*0940*/  ISETP.NE.AND P0, PT, R12, RZ, PT ;  /* 0x000000ff0c00720c */ /* 0x000fe20003f05270 */
[----:B------:R-:W-:Y:S02]  /*0950*/  UMOV UR5, 0x400 ;  /* 0x0000040000057882 */ /* 0x000fe40000000000 */
[----:B0-----:R-:W-:-:S10]  /*0960*/  ULEA UR5, UR6, UR5, 0x18 ;  /* 0x0000000506057291 */ /* 0x001fd4000f8ec0ff */
[----:B-----5:R0:W-:Y:S04]  /*0970*/  @!P0 STS.64 [UR5], R26 ;  /* 0x0000001aff008988 */ /* 0x0201e80008000a05 */
[----:B------:R0:W-:Y:S01]  /*0980*/  @!P0 STS [UR5+0x8], R19 ;  /* 0x00000813ff008988 */ /* 0x0001e20008000805 */
[----:B------:R-:W-:Y:S06]  /*0990*/  BAR.SYNC.DEFER_BLOCKING 0x0 ;  /* 0x0000000000007b1d */ /* 0x000fec0000010000 */
[----:B------:R-:W1:Y:S02]  /*09a0*/  LDS.128 R8, [UR5] ;  /* 0x00000005ff087984 */ /* 0x000e640008000c00 */
.L_x_7:
[----:B------:R-:W-:Y:S05]  /*09b0*/  BRA.U !UP1, `(.L_x_8) ;  /* 0x0000000909687547 */ /* 0x000fea000b800000 */
[----:B01---5:R-:W-:Y:S01]  /*09c0*/  FADD R27, -R27, R9 ;  /* 0x000000091b1b7221 */ /* 0x023fe20000000100 */
[C---:B------:R-:W-:Y:S01]  /*09d0*/  FADD R11, -R26.reuse, R8 ;  /* 0x000000081a0b7221 */ /* 0x040fe20000000100 */
[----:B------:R-:W-:Y:S01]  /*09e0*/  FSETP.NEU.AND P0, PT, R26, 12345, PT ;  /* 0x4640e4001a00780b */ /* 0x000fe20003f0d000 */
[----:B------:R-:W-:Y:S01]  /*09f0*/  FADD R19, -R19, R10 ;  /* 0x0000000a13137221 */ /* 0x000fe20000000100 */
[-C--:B------:R-:W-:Y:S01]  /*0a00*/  FMUL R18, R27, R27.reuse ;  /* 0x0000001b1b127220 */ /* 0x080fe20000400000 */
[----:B------:R-:W0:Y:S01]  /*0a10*/  S2R R24, SR_CgaCtaId ;  /* 0x0000000000187919 */ /* 0x000e220000008800 */
[----:B------:R-:W-:Y:S01]  /*0a20*/  FSETP.NEU.AND P0, PT, R8, 12345, P0 ;  /* 0x4640e4000800780b */ /* 0x000fe2000070d000 */
[----:B------:R-:W-:Y:S01]  /*0a30*/  FMUL R27, R16, R27 ;  /* 0x0000001b101b7220 */ /* 0x000fe20000400000 */
[----:B------:R-:W-:Y:S01]  /*0a40*/  FFMA R18, R11, R11, R18 ;  /* 0x0000000b0b127223 */ /* 0x000fe20000000012 */
[----:B------:R-:W-:Y:S02]  /*0a50*/  MOV R17, 0x400 ;  /* 0x0000040000117802 */ /* 0x000fe40000000f00 */
[----:B------:R-:W-:Y:S01]  /*0a60*/  ISETP.LT.AND P0, PT, R28, R13, P0 ;  /* 0x0000000d1c00720c */ /* 0x000fe20000701270 */
[----:B------:R-:W-:Y:S01]  /*0a70*/  FFMA R18, R19, R19, R18 ;  /* 0x0000001313127223 */ /* 0x000fe20000000012 */
[----:B------:R-:W-:-:S04]  /*0a80*/  FFMA R27, R14, R11, R27 ;  /* 0x0000000b0e1b7223 */ /* 0x000fc8000000001b */
[----:B------:R-:W-:Y:S01]  /*0a90*/  FSETP.NEU.AND P0, PT, R18, RZ, P0 ;  /* 0x000000ff1200720b */ /* 0x000fe2000070d000 */
[----:B------:R-:W-:-:S03]  /*0aa0*/  FFMA R16, R20, R19, R27 ;  /* 0x0000001314107223 */ /* 0x000fc6000000001b */
[----:B------:R-:W-:-:S04]  /*0ab0*/  SEL R13, RZ, 0x1, P0 ;  /* 0x00000001ff0d7807 */ /* 0x000fc80000000000 */
[----:B------:R-:W-:-:S05]  /*0ac0*/  I2FP.F32.U32 R13, R13 ;  /* 0x0000000d000d7245 */ /* 0x000fca0000201000 */
[----:B------:R-:W-:Y:S01]  /*0ad0*/  FADD R15, R18, R13 ;  /* 0x0000000d120f7221 */ /* 0x000fe20000000000 */
[----:B------:R-:W-:-:S04]  /*0ae0*/  SEL R13, RZ, 0x1, !P0 ;  /* 0x00000001ff0d7807 */ /* 0x000fc80004000000 */
[----:B------:R-:W-:Y:S02]  /*0af0*/  FSETP.GEU.AND P1, PT, |R15|, 1.175494350822287508e-38, PT ;  /* 0x008000000f00780b */ /* 0x000fe40003f2e200 */
[----:B0-----:R-:W-:Y:S02]  /*0b00*/  LEA R17, R24, R17, 0x18 ;  /* 0x0000001118117211 */ /* 0x001fe400078ec0ff */
[----:B------:R-:W-:Y:S02]  /*0b10*/  I2FP.F32.U32 R11, R13 ;  /* 0x0000000d000b7245 */ /* 0x000fe40000201000 */
[----:B------:R-:W-:Y:S02]  /*0b20*/  IADD3 R20, PT, PT, R17, 0xc, RZ ;  /* 0x0000000c11147810 */ /* 0x000fe40007ffe0ff */
[----:B------:R-:W-:-:S03]  /*0b30*/  IADD3 R13, PT, PT, -R5, RZ, RZ ;  /* 0x000000ff050d7210 */ /* 0x000fc60007ffe1ff */
[----:B------:R-:W-:Y:S02]  /*0b40*/  IMAD R14, R5, 0x8, R20 ;  /* 0x00000008050e7824 */ /* 0x000fe400078e0214 */
[----:B------:R-:W-:-:S04]  /*0b50*/  @!P1 FMUL R15, R15, 16777216 ;  /* 0x4b8000000f0f9820 */ /* 0x000fc80000400000 */
[----:B------:R-:W0:Y:S02]  /*0b60*/  MUFU.RSQ R22, R15 ;  /* 0x0000000f00167308 */ /* 0x000e240000001400 */
[----:B0-----:R-:W-:-:S04]  /*0b70*/  @!P1 FMUL R22, R22, 4096 ;  /* 0x4580000016169820 */ /* 0x001fc80000400000 */
[----:B------:R-:W-:-:S04]  /*0b80*/  FMUL R11, R11, R22 ;  /* 0x000000160b0b7220 */ /* 0x000fc80000400000 */
[----:B------:R-:W-:Y:S01]  /*0b90*/  FMUL R15, R11, R16 ;  /* 0x000000100b0f7220 */ /* 0x000fe20000400000 */
[----:B------:R-:W-:-:S07]  /*0ba0*/  FMUL R18, R18, R11 ;  /* 0x0000000b12127220 */ /* 0x000fce0000400000 */
.L_x_21:
[----:B------:R-:W-:Y:S01]  /*0bb0*/  LEA R19, R5, R20, 0x2 ;  /* 0x0000001405137211 */ /* 0x000fe200078e10ff */
[----:B------:R-:W-:Y:S01]  /*0bc0*/  LDS R22, [R20] ;  /* 0x0000000014167984 */ /* 0x000fe20000000800 */
[----:B------:R-:W-:Y:S01]  /*0bd0*/  LOP3.LUT P1, RZ, R12, 0x1f, RZ, 0xc0, !PT ;  /* 0x0000001f0cff7812 */ /* 0x000fe2000782c0ff */
[----:B------:R-:W-:Y:S01]  /*0be0*/  BSSY.RECONVERGENT B0, `(.L_x_9) ;  /* 0x0000074000007945 */ /* 0x000fe20003800200 */
[----:B------:R-:W-:Y:S01]  /*0bf0*/  IADD3 R13, PT, PT, R13, 0x1, RZ ;  /* 0x000000010d0d7810 */ /* 0x000fe20007ffe0ff */
[----:B------:R-:W0:Y:S03]  /*0c00*/  LDS R17, [R19] ;  /* 0x0000000013117984 */ /* 0x000e260000000800 */
[----:B------:R-:W-:Y:S01]  /*0c10*/  ISETP.NE.AND P0, PT, R13, RZ, PT ;  /* 0x000000ff0d00720c */ /* 0x000fe20003f05270 */
[----:B0-----:R-:W-:-:S04]  /*0c20*/  FFMA R17, -R15, R17, R18 ;  /* 0x000000110f117223 */ /* 0x001fc80000000112 */
[----:B------:R-:W-:-:S04]  /*0c30*/  FMUL R16, R22, R17 ;  /* 0x0000001116107220 */ /* 0x000fc80000400000 */
[----:B------:R-:W-:Y:S02]  /*0c40*/  FMUL.RZ R28, R16, 0.15915493667125701904 ;  /* 0x3e22f983101c7820 */ /* 0x000fe4000040c000 */
[----:B------:R-:W0:Y:S02]  /*0c50*/  LDC R16, c[0x3][RZ] ;  /* 0x00c00000ff107b82 */ /* 0x000e240000000800 */
[----:B------:R-:W1:Y:S02]  /*0c60*/  MUFU.COS R24, R28 ;  /* 0x0000001c00187308 */ /* 0x000e640000000000 */
[----:B-1----:R-:W-:-:S06]  /*0c70*/  FMUL R21, R11, R24 ;  /* 0x000000180b157220 */ /* 0x002fcc0000400000 */
[----:B------:R-:W1:Y:S01]  /*0c80*/  MUFU.SIN R24, R28 ;  /* 0x0000001c00187308 */ /* 0x000e620000000400 */
[----:B------:R-:W2:Y:S01]  /*0c90*/  SHFL.DOWN PT, R26, R21, 0x10, 0x1f ;  /* 0x0a001f00151a7f89 */ /* 0x000ea200000e0000 */
[----:B-1----:R-:W-:-:S04]  /*0ca0*/  FMUL R27, R11, R24 ;  /* 0x000000180b1b7220 */ /* 0x002fc80000400000 */
[C---:B------:R-:W-:Y:S01]  /*0cb0*/  FMUL R19, R17.reuse, -R27 ;  /* 0x8000001b11137220 */ /* 0x040fe20000400000 */
[----:B------:R-:W1:Y:S01]  /*0cc0*/  SHFL.DOWN PT, R24, R27, 0x10, 0x1f ;  /* 0x0a001f001b187f89 */ /* 0x000e6200000e0000 */
[----:B------:R-:W-:-:S03]  /*0cd0*/  FMUL R17, R17, R21 ;  /* 0x0000001511117220 */ /* 0x000fc60000400000 */
[----:B------:R-:W3:Y:S01]  /*0ce0*/  SHFL.DOWN PT, R29, R19, 0x10, 0x1f ;  /* 0x0a001f00131d7f89 */ /* 0x000ee200000e0000 */
[----:B--2---:R-:W-:-:S05]  /*0cf0*/  FADD R23, R21, R26 ;  /* 0x0000001a15177221 */ /* 0x004fca0000000000 */
[----:B------:R-:W2:Y:S01]  /*0d00*/  SHFL.DOWN PT, R26, R23, 0x8, 0x1f ;  /* 0x09001f00171a7f89 */ /* 0x000ea200000e0000 */
[----:B-1----:R-:W-:Y:S01]  /*0d10*/  FADD R25, R27, R24 ;  /* 0x000000181b197221 */ /* 0x002fe20000000000 */
[C---:B------:R-:W-:Y:S01]  /*0d20*/  FMUL R24, R22.reuse, R27 ;  /* 0x0000001b16187220 */ /* 0x040fe20000400000 */
[----:B------:R-:W-:Y:S01]  /*0d30*/  FMUL R22, R22, R21 ;  /* 0x0000001516167220 */ /* 0x000fe20000400000 */
[----:B---3--:R-:W-:Y:S02]  /*0d40*/  FADD R29, R19, R29 ;  /* 0x0000001d131d7221 */ /* 0x008fe40000000000 */
[----:B------:R-:W1:Y:S04]  /*0d50*/  SHFL.DOWN PT, R28, R25, 0x8, 0x1f ;  /* 0x09001f00191c7f89 */ /* 0x000e6800000e0000 */
[----:B------:R-:W3:Y:S01]  /*0d60*/  SHFL.DOWN PT, R19, R17, 0x10, 0x1f ;  /* 0x0a001f0011137f89 */ /* 0x000ee200000e0000 */
[----:B--2---:R-:W-:-:S03]  /*0d70*/  FADD R21, R23, R26 ;  /* 0x0000001a17157221 */ /* 0x004fc60000000000 */
[----:B------:R-:W2:Y:S04]  /*0d80*/  SHFL.DOWN PT, R27, R29, 0x8, 0x1f ;  /* 0x09001f001d1b7f89 */ /* 0x000ea800000e0000 */
[----:B------:R-:W4:Y:S01]  /*0d90*/  SHFL.DOWN PT, R26, R21, 0x4, 0x1f ;  /* 0x08801f00151a7f89 */ /* 0x000f2200000e0000 */
[----:B-1----:R-:W-:Y:S01]  /*0da0*/  FADD R28, R25, R28 ;  /* 0x0000001c191c7221 */ /* 0x002fe20000000000 */
[----:B---3--:R-:W-:-:S04]  /*0db0*/  FADD R19, R17, R19 ;  /* 0x0000001311137221 */ /* 0x008fc80000000000 */
[----:B------:R-:W1:Y:S01]  /*0dc0*/  SHFL.DOWN PT, R23, R28, 0x4, 0x1f ;  /* 0x08801f001c177f89 */ /* 0x000e6200000e0000 */
[----:B--2---:R-:W-:Y:S01]  /*0dd0*/  FADD R29, R29, R27 ;  /* 0x0000001b1d1d7221 */ /* 0x004fe20000000000 */
[----:B----4-:R-:W-:-:S04]  /*0de0*/  FADD R27, R21, R26 ;  /* 0x0000001a151b7221 */ /* 0x010fc80000000000 */
[----:B------:R-:W2:Y:S01]  /*0df0*/  SHFL.DOWN PT, R25, R29, 0x4, 0x1f ;  /* 0x08801f001d197f89 */ /* 0x000ea200000e0000 */
[----:B------:R-:W-:-:S03]  /*0e00*/  FMUL R21, R15, R24 ;  /* 0x000000180f157220 */ /* 0x000fc60000400000 */
[----:B------:R-:W3:Y:S01]  /*0e10*/  SHFL.DOWN PT, R26, R19, 0x8, 0x1f ;  /* 0x09001f00131a7f89 */ /* 0x000ee200000e0000 */
[----:B-1----:R-:W-:-:S05]  /*0e20*/  FADD R23, R28, R23 ;  /* 0x000000171c177221 */ /* 0x002fca0000000000 */
[----:B------:R-:W-:Y:S01]  /*0e30*/  SHFL.DOWN PT, R24, R23, 0x2, 0x1f ;  /* 0x08401f0017187f89 */ /* 0x000fe200000e0000 */
[----:B--2---:R-:W-:Y:S01]  /*0e40*/  FADD R25, R29, R25 ;  /* 0x000000191d197221 */ /* 0x004fe20000000000 */
[----:B---3--:R-:W-:Y:S02]  /*0e50*/  FADD R26, R19, R26 ;  /* 0x0000001a131a7221 */ /* 0x008fe40000000000 */
[----:B------:R-:W1:Y:S04]  /*0e60*/  SHFL.DOWN PT, R19, R27, 0x2, 0x1f ;  /* 0x08401f001b137f89 */ /* 0x000e6800000e0000 */
[----:B------:R-:W2:Y:S01]  /*0e70*/  SHFL.DOWN PT, R29, R26, 0x4, 0x1f ;  /* 0x08801f001a1d7f89 */ /* 0x000ea200000e0000 */
[----:B-1----:R-:W-:Y:S01]  /*0e80*/  FADD R17, R27, R19 ;  /* 0x000000131b117221 */ /* 0x002fe20000000000 */
[----:B------:R-:W-:Y:S01]  /*0e90*/  FADD R19, R23, R24 ;  /* 0x0000001817137221 */ /* 0x000fe20000000000 */
[----:B------:R-:W-:Y:S01]  /*0ea0*/  FMUL R23, R15, -R22 ;  /* 0x800000160f177220 */ /* 0x000fe20000400000 */
[----:B------:R-:W-:Y:S01]  /*0eb0*/  SHFL.DOWN PT, R24, R25, 0x2, 0x1f ;  /* 0x08401f0019187f89 */ /* 0x000fe200000e0000 */
[----:B--2---:R-:W-:-:S03]  /*0ec0*/  FADD R28, R26, R29 ;  /* 0x0000001d1a1c7221 */ /* 0x004fc60000000000 */
[----:B------:R-:W1:Y:S04]  /*0ed0*/  SHFL.DOWN PT, R26, R21, 0x10, 0x1f ;  /* 0x0a001f00151a7f89 */ /* 0x000e6800000e0000 */
[----:B------:R-:W2:Y:S01]  /*0ee0*/  SHFL.DOWN PT, R27, R28, 0x2, 0x1f ;  /* 0x08401f001c1b7f89 */ /* 0x000ea200000e0000 */
[----:B-1----:R-:W-:Y:S01]  /*0ef0*/  FADD R29, R21, R26 ;  /* 0x0000001a151d7221 */ /* 0x002fe20000000000 */
[----:B------:R-:W-:Y:S01]  /*0f00*/  FADD R21, R25, R24 ;  /* 0x0000001819157221 */ /* 0x000fe20000000000 */
[----:B--2---:R-:W-:-:S03]  /*0f10*/  FADD R24, R28, R27 ;  /* 0x0000001b1c187221 */ /* 0x004fc60000000000 */
[----:B------:R-:W1:Y:S04]  /*0f20*/  SHFL.DOWN PT, R26, R29, 0x8, 0x1f ;  /* 0x09001f001d1a7f89 */ /* 0x000e6800000e0000 */
[----:B------:R-:W2:Y:S01]  /*0f30*/  SHFL.DOWN PT, R27, R23, 0x10, 0x1f ;  /* 0x0a001f00171b7f89 */ /* 0x000ea200000e0000 */
[----:B-1----:R-:W-:-:S03]  /*0f40*/  FADD R25, R29, R26 ;  /* 0x0000001a1d197221 */ /* 0x002fc60000000000 */
[----:B------:R-:W-:Y:S01]  /*0f50*/  SHFL.DOWN PT, R26, R17, 0x1, 0x1f ;  /* 0x08201f00111a7f89 */ /* 0x000fe200000e0000 */
[----:B--2---:R-:W-:-:S03]  /*0f60*/  FADD R28, R23, R27 ;  /* 0x0000001b171c7221 */ /* 0x004fc60000000000 */
[----:B------:R-:W1:Y:S04]  /*0f70*/  SHFL.DOWN PT, R29, R25, 0x4, 0x1f ;  /* 0x08801f00191d7f89 */ /* 0x000e6800000e0000 */
[----:B------:R-:W2:Y:S01]  /*0f80*/  SHFL.DOWN PT, R23, R24, 0x1, 0x1f ;  /* 0x08201f0018177f89 */ /* 0x000ea200000e0000 */
[----:B-1----:R-:W-:Y:S01]  /*0f90*/  FADD R22, R25, R29 ;  /* 0x0000001d19167221 */ /* 0x002fe20000000000 */
[----:B------:R-:W-:Y:S02]  /*0fa0*/  FADD R29, R17, R26 ;  /* 0x0000001a111d7221 */ /* 0x000fe40000000000 */
[----:B------:R-:W1:Y:S01]  /*0fb0*/  SHFL.DOWN PT, R26, R19, 0x1, 0x1f ;  /* 0x08201f00131a7f89 */ /* 0x000e6200000e0000 */
[----:B--2---:R-:W-:-:S03]  /*0fc0*/  FADD R23, R24, R23 ;  /* 0x0000001718177221 */ /* 0x004fc60000000000 */
[----:B------:R-:W2:Y:S04]  /*0fd0*/  SHFL.DOWN PT, R17, R28, 0x8, 0x1f ;  /* 0x09001f001c117f89 */ /* 0x000ea800000e0000 */
[----:B------:R-:W3:Y:S01]  /*0fe0*/  SHFL.DOWN PT, R25, R22, 0x2, 0x1f ;  /* 0x08401f0016197f89 */ /* 0x000ee200000e0000 */
[----:B-1----:R-:W-:-:S03]  /*0ff0*/  FADD R27, R19, R26 ;  /* 0x0000001a131b7221 */ /* 0x002fc60000000000 */
[----:B------:R-:W1:Y:S01]  /*1000*/  SHFL.DOWN PT, R26, R21, 0x1, 0x1f ;  /* 0x08201f00151a7f89 */ /* 0x000e6200000e0000 */
[----:B--2---:R-:W-:Y:S01]  /*1010*/  FADD R19, R28, R17 ;  /* 0x000000111c137221 */ /* 0x004fe20000000000 */
[----:B---3--:R-:W-:-:S04]  /*1020*/  FADD R17, R22, R25 ;  /* 0x0000001916117221 */ /* 0x008fc80000000000 */
[----:B------:R-:W2:Y:S04]  /*1030*/  SHFL.DOWN PT, R28, R19, 0x4, 0x1f ;  /* 0x08801f00131c7f89 */ /* 0x000ea800000e0000 */
[----:B------:R-:W3:Y:S01]  /*1040*/  SHFL.DOWN PT, R22, R17, 0x1, 0x1f ;  /* 0x08201f0011167f89 */ /* 0x000ee200000e0000 */
[----:B-1----:R-:W-:Y:S01]  /*1050*/  FADD R25, R21, R26 ;  /* 0x0000001a15197221 */ /* 0x002fe20000000000 */
[----:B--2---:R-:W-:Y:S01]  /*1060*/  FADD R28, R19, R28 ;  /* 0x0000001c131c7221 */ /* 0x004fe20000000000 */
[----:B---3--:R-:W-:-:S04]  /*1070*/  FADD R21, R17, R22 ;  /* 0x0000001611157221 */ /* 0x008fc80000000000 */
[----:B------:R-:W1:Y:S02]  /*1080*/  SHFL.DOWN PT, R26, R28, 0x2, 0x1f ;  /* 0x08401f001c1a7f89 */ /* 0x000e6400000e0000 */
[----:B-1----:R-:W-:-:S05]  /*1090*/  FADD R26, R28, R26 ;  /* 0x0000001a1c1a7221 */ /* 0x002fca0000000000 */
[----:B------:R-:W1:Y:S02]  /*10a0*/  SHFL.DOWN PT, R19, R26, 0x1, 0x1f ;  /* 0x08201f001a137f89 */ /* 0x000e6400000e0000 */
[----:B-1----:R-:W-:Y:S01]  /*10b0*/  FADD R19, R26, R19 ;  /* 0x000000131a137221 */ /* 0x002fe20000000000 */
[----:B0-----:R-:W-:Y:S06]  /*10c0*/  @P1 BRA `(.L_x_10) ;  /* 0x0000000000941947 */ /* 0x001fec0003800000 */
[----:B------:R-:W-:Y:S01]  /*10d0*/  BSSY.RECONVERGENT B1, `(.L_x_11) ;  /* 0x0000005000017945 */ /* 0x000fe20003800200 */
.L_x_12:
[----:B------:R-:W0:Y:S02]  /*10e0*/  LDS R16, [R14] ;  /* 0x000000000e107984 */ /* 0x000e240000000800 */
[----:B0-----:R-:W-:-:S05]  /*10f0*/  FADD R17, R29, R16 ;  /* 0x000000101d117221 */ /* 0x001fca0000000000 */
[----:B------:R-:W0:Y:S02]  /*1100*/  ATOMS.CAST.SPIN P1, [R14], R16, R17 ;  /* 0x000000100e00758d */ /* 0x000e240001820011 */
[----:B0-----:R-:W-:Y:S05]  /*1110*/  @!P1 BRA `(.L_x_12) ;  /* 0xfffffffc00f09947 */ /* 0x001fea000383ffff */
[----:B------:R-:W-:Y:S05]  /*1120*/  BSYNC.RECONVERGENT B1 ;  /* 0x0000000000017941 */ /* 0x000fea0003800200 */
.L_x_11:
[----:B------:R-:W-:Y:S01]  /*1130*/  BSSY.RECONVERGENT B1, `(.L_x_13) ;  /* 0x0000005000017945 */ /* 0x000fe20003800200 */
.L_x_14:
[----:B------:R-:W0:Y:S02]  /*1140*/  LDS R16, [R14+0x4] ;  /* 0x000004000e107984 */ /* 0x000e240000000800 */
[----:B0-----:R-:W-:-:S05]  /*1150*/  FADD R17, R27, R16 ;  /* 0x000000101b117221 */ /* 0x001fca0000000000 */
[----:B------:R-:W0:Y:S02]  /*1160*/  ATOMS.CAST.SPIN P1, [R14+0x4], R16, R17 ;  /* 0x000004100e00758d */ /* 0x000e240001820011 */
[----:B0-----:R-:W-:Y:S05]  /*1170*/  @!P1 BRA `(.L_x_14) ;  /* 0xfffffffc00f09947 */ /* 0x001fea000383ffff */
[----:B------:R-:W-:Y:S05]  /*1180*/  BSYNC.RECONVERGENT B1 ;  /* 0x0000000000017941 */ /* 0x000fea0003800200 */
.L_x_13:
[----:B------:R-:W0:Y:S01]  /*1190*/  LDC R27, c[0x0][0x41c] ;  /* 0x00010700ff1b7b82 */ /* 0x000e220000000800 */
[----:B------:R-:W-:Y:S01]  /*11a0*/  BSSY.RECONVERGENT B1, `(.L_x_15) ;  /* 0x0000006000017945 */ /* 0x000fe20003800200 */
[----:B0-----:R-:W-:-:S07]  /*11b0*/  LEA R22, R27, R14, 0x3 ;  /* 0x0000000e1b167211 */ /* 0x001fce00078e18ff */
.L_x_16:
[----:B------:R-:W0:Y:S02]  /*11c0*/  LDS R16, [R22] ;  /* 0x0000000016107984 */ /* 0x000e240000000800 */
[----:B0-----:R-:W-:-:S05]  /*11d0*/  FADD R17, R25, R16 ;  /* 0x0000001019117221 */ /* 0x001fca0000000000 */
[----:B------:R-:W0:Y:S02]  /*11e0*/  ATOMS.CAST.SPIN P1, [R22], R16, R17 ;  /* 0x000000101600758d */ /* 0x000e240001820011 */
[----:B0-----:R-:W-:Y:S05]  /*11f0*/  @!P1 BRA `(.L_x_16) ;  /* 0xfffffffc00f09947 */ /* 0x001fea000383ffff */
[----:B------:R-:W-:Y:S05]  /*1200*/  BSYNC.RECONVERGENT B1 ;  /* 0x0000000000017941 */ /* 0x000fea0003800200 */
.L_x_15:
[----:B------:R-:W-:Y:S01]  /*1210*/  BSSY.RECONVERGENT B1, `(.L_x_17) ;  /* 0x0000005000017945 */ /* 0x000fe20003800200 */
.L_x_18:
[----:B------:R-:W0:Y:S02]  /*1220*/  LDS R16, [R22+0x4] ;  /* 0x0000040016107984 */ /* 0x000e240000000800 */
[----:B0-----:R-:W-:-:S05]  /*1230*/  FADD R17, R23, R16 ;  /* 0x0000001017117221 */ /* 0x001fca0000000000 */
[----:B------:R-:W0:Y:S02]  /*1240*/  ATOMS.CAST.SPIN P1, [R22+0x4], R16, R17 ;  /* 0x000004101600758d */ /* 0x000e240001820011 */
[----:B0-----:R-:W-:Y:S05]  /*1250*/  @!P1 BRA `(.L_x_18) ;  /* 0xfffffffc00f09947 */ /* 0x001fea000383ffff */
[----:B------:R-:W-:Y:S05]  /*1260*/  BSYNC.RECONVERGENT B1 ;  /* 0x0000000000017941 */ /* 0x000fea0003800200 */
.L_x_17:
[----:B------:R-:W-:Y:S01]  /*1270*/  BSSY.RECONVERGENT B1, `(.L_x_19) ;  /* 0x0000006000017945 */ /* 0x000fe20003800200 */
[----:B------:R-:W-:-:S07]  /*1280*/  LEA R22, R27, R14, 0x2 ;  /* 0x0000000e1b167211 */ /* 0x000fce00078e10ff */
.L_x_20:
[----:B------:R-:W0:Y:S02]  /*1290*/  LDS R16, [R22] ;  /* 0x0000000016107984 */ /* 0x000e240000000800 */
[----:B0-----:R-:W-:-:S05]  /*12a0*/  FADD R17, R21, R16 ;  /* 0x0000001015117221 */ /* 0x001fca0000000000 */
[----:B------:R-:W0:Y:S02]  /*12b0*/  ATOMS.CAST.SPIN P1, [R22], R16, R17 ;  /* 0x000000101600758d */ /* 0x000e240001820011 */
[----:B0-----:R-:W-:Y:S05]  /*12c0*/  @!P1 BRA `(.L_x_20) ;  /* 0xfffffffc00f09947 */ /* 0x001fea000383ffff */
[----:B------:R-:W-:Y:S05]  /*12d0*/  BSYNC.RECONVERGENT B1 ;  /* 0x0000000000017941 */ /* 0x000fea0003800200 */
.L_x_19:
[----:B------:R-:W0:Y:S02]  /*12e0*/  LDS R16, [R22+0x4] ;  /* 0x0000040016107984 */ /* 0x000e240000000800 */
[----:B0-----:R-:W-:-:S05]  /*12f0*/  FADD R17, R19, R16 ;  /* 0x0000001013117221 */ /* 0x001fca0000000000 */
[----:B------:R-:W0:Y:S02]  /*1300*/  ATOMS.CAST.SPIN P1, [R22+0x4], R16, R17 ;  /* 0x000004101600758d */ /* 0x000e240001820011 */
[----:B0-----:R-:W-:Y:S05]  /*1310*/  @!P1 BRA `(.L_x_19) ;  /* 0xfffffffc00f09947 */ /* 0x001fea000383ffff */
.L_x_10:
[----:B------:R-:W-:Y:S05]  /*1320*/  BSYNC.RECONVERGENT B0 ;  /* 0x0000000000007941 */ /* 0x000fea0003800200 */
.L_x_9:
[----:B------:R-:W-:Y:S01]  /*1330*/  VIADD R20, R20, 0x4 ;  /* 0x0000000414147836 */ /* 0x000fe20000000000 */
[----:B------:R-:W-:Y:S01]  /*1340*/  IADD3 R14, PT, PT, R14, 0x8, RZ ;  /* 0x000000080e0e7810 */ /* 0x000fe20007ffe0ff */
[----:B------:R-:W-:Y:S06]  /*1350*/  @P0 BRA `(.L_x_21) ;  /* 0xfffffff800140947 */ /* 0x000fec000383ffff */
.L_x_8:
[----:B------:R-:W-:-:S06]  /*1360*/  UIADD3 UR4, UPT, UPT, UR4, 0x1, URZ ;  /* 0x0000000104047890 */ /* 0x000fcc000fffe0ff */
[----:B------:R-:W-:-:S13]  /*1370*/  ISETP.NE.AND P0, PT, R6, UR4, PT ;  /* 0x0000000406007c0c */ /* 0x000fda000bf05270 */
[----:B------:R-:W-:Y:S05]  /*1380*/  @P0 BRA `(.L_x_22) ;  /* 0xfffffff000900947 */ /* 0x000fea000383ffff */
.L_x_6:
[----:B-1----:R-:W1:Y:S01]  /*1390*/  LDC R9, c[0x0][0x41c] ;  /* 0x00010700ff097b82 */ /* 0x002e620000000800 */
[----:B------:R-:W2:Y:S01]  /*13a0*/  LDCU.64 UR12, c[0x0][0x3d8] ;  /* 0x00007b00ff0c77ac */ /* 0x000ea20008000a00 */
[----:B------:R-:W3:Y:S01]  /*13b0*/  LDCU.64 UR14, c[0x0][0x3f0] ;  /* 0x00007e00ff0e77ac */ /* 0x000ee20008000a00 */
[----:B------:R-:W4:Y:S01]  /*13c0*/  LDCU.64 UR16, c[0x0][0x408] ;  /* 0x00008100ff1077ac */ /* 0x000f220008000a00 */
[C---:B--2---:R-:W-:Y:S02]  /*13d0*/  IMAD R2, R4.reuse, UR12, RZ ;  /* 0x0000000c04027c24 */ /* 0x044fe4000f8e02ff */
[----:B---3--:R-:W-:Y:S02]  /*13e0*/  IMAD R18, R4, UR14, RZ ;  /* 0x0000000e04127c24 */ /* 0x008fe4000f8e02ff */
[----:B------:R-:W-:Y:S01]  /*13f0*/  BAR.SYNC.DEFER_BLOCKING 0x0 ;  /* 0x0000000000007b1d */ /* 0x000fe20000010000 */
[----:B-1----:R-:W-:Y:S01]  /*1400*/  ISETP.GE.AND P0, PT, R12, R9, PT ;  /* 0x000000090c00720c */ /* 0x002fe20003f06270 */
[----:B------:R-:W-:-:S02]  /*1410*/  IMAD R2, R3, UR13, R2 ;  /* 0x0000000d03027c24 */ /* 0x000fc4000f8e0202 */
[----:B----4-:R-:W-:Y:S02]  /*1420*/  IMAD R4, R4, UR16, RZ ;  /* 0x0000001004047c24 */ /* 0x010fe4000f8e02ff */
[C---:B------:R-:W-:Y:S02]  /*1430*/  IMAD R18, R3.reuse, UR15, R18 ;  /* 0x0000000f03127c24 */ /* 0x040fe4000f8e0212 */
[----:B-----5:R-:W-:-:S06]  /*1440*/  IMAD R16, R3, UR17, R4 ;  /* 0x0000001103107c24 */ /* 0x020fcc000f8e0204 */
[----:B------:R-:W-:Y:S05]  /*1450*/  @P0 EXIT ;  /* 0x000000000000094d */ /* 0x000fea0003800000 */
[----:B------:R-:W1:Y:S01]  /*1460*/  S2R R15, SR_TID.Z ;  /* 0x00000000000f7919 */ /* 0x000e620000002300 */
[----:B------:R-:W-:Y:S01]  /*1470*/  HFMA2 R11, -RZ, RZ, 0, 0 ;  /* 0x00000000ff0b7431 */ /* 0x000fe200000001ff */
[----:B------:R-:W2:Y:S01]  /*1480*/  S2UR UR5, SR_CgaCtaId ;  /* 0x00000000000579c3 */ /* 0x000ea20000008800 */
[----:B------:R-:W3:Y:S01]  /*1490*/  LDCU.64 UR12, c[0x0][0x400] ;  /* 0x00008000ff0c77ac */ /* 0x000ee20008000a00 */
[----:B------:R-:W1:Y:S01]  /*14a0*/  S2R R10, SR_TID.Y ;  /* 0x00000000000a7919 */ /* 0x000e620000002200 */
[----:B------:R-:W-:Y:S01]  /*14b0*/  SHF.R.S32.HI R17, RZ, 0x1f, R16 ;  /* 0x0000001fff117819 */ /* 0x000fe20000011410 */
[----:B------:R-:W-:Y:S01]  /*14c0*/  IMAD R4, R7, UR8, RZ ;  /* 0x0000000807047c24 */ /* 0x000fe2000f8e02ff */
[----:B0-----:R-:W-:Y:S01]  /*14d0*/  SHF.R.S32.HI R19, RZ, 0x1f, R18 ;  /* 0x0000001fff137819 */ /* 0x001fe20000011412 */
[----:B------:R-:W0:Y:S01]  /*14e0*/  S2R R13, SR_TID.X ;  /* 0x00000000000d7919 */ /* 0x000e220000002100 */
[----:B------:R-:W-:Y:S01]  /*14f0*/  SHF.R.S32.HI R3, RZ, 0x1f, R2 ;  /* 0x0000001fff037819 */ /* 0x000fe20000011402 */
[----:B------:R-:W4:Y:S01]  /*1500*/  LDCU.64 UR16, c[0x0][0x3d0] ;  /* 0x00007a00ff1077ac */ /* 0x000f220008000a00 */
[----:B------:R-:W-:Y:S01]  /*1510*/  IMAD R6, R4, UR7, RZ ;  /* 0x0000000704067c24 */ /* 0x000fe2000f8e02ff */
[----:B------:R-:W5:Y:S01]  /*1520*/  LDCU.64 UR14, c[0x0][0x3e8] ;  /* 0x00007d00ff0e77ac */ /* 0x000f620008000a00 */
[----:B------:R-:W-:-:S02]  /*1530*/  UMOV UR4, 0x400 ;  /* 0x0000040000047882 */ /* 0x000fc40000000000 */
[----:B--2---:R-:W-:Y:S01]  /*1540*/  ULEA UR4, UR5, UR4, 0x18 ;  /* 0x0000000405047291 */ /* 0x004fe2000f8ec0ff */
[----:B-1----:R-:W-:-:S04]  /*1550*/  IMAD.WIDE.U32 R14, R15, UR8, R10 ;  /* 0x000000080f0e7c25 */ /* 0x002fc8000f8e000a */
[----:B------:R-:W-:Y:S02]  /*1560*/  IMAD R15, R15, UR7, RZ ;  /* 0x000000070f0f7c24 */ /* 0x000fe4000f8e02ff */
[----:B------:R-:W-:-:S04]  /*1570*/  IMAD.WIDE.U32 R16, R14, UR7, R16 ;  /* 0x000000070e107c25 */ /* 0x000fc8000f8e0010 */
[----:B------:R-:W-:Y:S01]  /*1580*/  IMAD.WIDE.U32 R10, R14, UR7, R18 ;  /* 0x000000070e0a7c25 */ /* 0x000fe2000f8e0012 */
[----:B0-----:R-:W-:-:S03]  /*1590*/  IADD3 R0, P0, PT, R13, R16, RZ ;  /* 0x000000100d007210 */ /* 0x001fc60007f1e0ff */
[----:B------:R-:W-:Y:S01]  /*15a0*/  IMAD.WIDE.U32 R2, R14, UR7, R2 ;  /* 0x000000070e027c25 */ /* 0x000fe2000f8e0002 */
[----:B------:R-:W-:Y:S02]  /*15b0*/  IADD3 R21, P1, PT, R13, R10, RZ ;  /* 0x0000000a0d157210 */ /* 0x000fe40007f3e0ff */
[----:B------:R-:W-:Y:S02]  /*15c0*/  IADD3.X R17, PT, PT, R17, R15, RZ, P0, !PT ;  /* 0x0000000f11117210 */ /* 0x000fe400007fe4ff */
[----:B------:R-:W-:Y:S02]  /*15d0*/  IADD3 R18, P2, PT, R13, R2, RZ ;  /* 0x000000020d127210 */ /* 0x000fe40007f5e0ff */
[C---:B---3--:R-:W-:Y:S02]  /*15e0*/  LEA R13, P0, R0.reuse, UR12, 0x2 ;  /* 0x0000000c000d7c11 */ /* 0x048fe4000f8010ff */
[C---:B------:R-:W-:Y:S01]  /*15f0*/  IADD3.X R10, PT, PT, R15.reuse, R11, RZ, P1, !PT ;  /* 0x0000000b0f0a7210 */ /* 0x040fe20000ffe4ff */
[----:B------:R-:W-:Y:S01]  /*1600*/  IMAD.X R3, R15, 0x1, R3, P2 ;  /* 0x000000010f037824 */ /* 0x000fe200010e0603 */
[----:B------:R-:W-:-:S02]  /*1610*/  LEA.HI.X R17, R0, UR13, R17, 0x2, P0 ;  /* 0x0000000d00117c11 */ /* 0x000fc400080f1411 */
[----:B------:R-:W-:Y:S02]  /*1620*/  LEA R0, R5, R12, 0x1 ;  /* 0x0000000c05007211 */ /* 0x000fe400078e08ff */
[----:B----4-:R-:W-:Y:S02]  /*1630*/  LEA R23, P0, R18, UR16, 0x2 ;  /* 0x0000001012177c11 */ /* 0x010fe4000f8010ff */
[----:B-----5:R-:W-:Y:S02]  /*1640*/  LEA R19, P1, R21, UR14, 0x2 ;  /* 0x0000000e15137c11 */ /* 0x020fe4000f8210ff */
[----:B------:R-:W-:Y:S02]  /*1650*/  LEA R0, R0, UR4, 0x2 ;  /* 0x0000000400007c11 */ /* 0x000fe4000f8e10ff */
[----:B------:R-:W-:Y:S02]  /*1660*/  LEA.HI.X R18, R18, UR17, R3, 0x2, P0 ;  /* 0x0000001112127c11 */ /* 0x000fe400080f1403 */
[----:B------:R-:W-:-:S02]  /*1670*/  CS2R R2, SRZ ;  /* 0x0000000000027805 */ /* 0x000fc4000001ff00 */
[----:B------:R-:W-:Y:S02]  /*1680*/  LEA.HI.X R21, R21, UR15, R10, 0x2, P1 ;  /* 0x0000000f15157c11 */ /* 0x000fe400088f140a */
[----:B------:R-:W-:-:S07]  /*1690*/  IADD3 R0, PT, PT, R0, 0xc, RZ ;  /* 0x0000000c00007810 */ /* 0x000fce0007ffe0ff */
.L_x_23:
[CC--:B------:R-:W-:Y:S01]  /*16a0*/  LEA R8, R9.reuse, R0.reuse, 0x2 ;  /* 0x0000000009087211 */ /* 0x0c0fe200078e10ff */
[----:B0-----:R-:W0:Y:S01]  /*16b0*/  LDS R25, [R0] ;  /* 0x0000000000197984 */ /* 0x001e220000000800 */
[----:B------:R-:W-:Y:S01]  /*16c0*/  LEA R16, R9, R0, 0x3 ;  /* 0x0000000009107211 */ /* 0x000fe200078e18ff */
[----:B------:R-:W-:Y:S01]  /*16d0*/  UIMAD UR4, UR7, UR8, URZ ;  /* 0x00000008070472a4 */ /* 0x000fe2000f8e02ff */
[C---:B------:R-:W-:Y:S01]  /*16e0*/  IADD3 R4, P0, PT, R2.reuse, R23, RZ ;  /* 0x0000001702047210 */ /* 0x040fe20007f1e0ff */
[----:B------:R1:W2:Y:S01]  /*16f0*/  LDS R27, [R8] ;  /* 0x00000000081b7984 */ /* 0x0002a20000000800 */
[C---:B------:R-:W-:Y:S02]  /*1700*/  IADD3 R10, P1, PT, R2.reuse, R19, RZ ;  /* 0x00000013020a7210 */ /* 0x040fe40007f3e0ff */
[----:B------:R-:W-:Y:S01]  /*1710*/  IADD3 R14, P2, PT, R2, R13, RZ ;  /* 0x0000000d020e7210 */ /* 0x000fe20007f5e0ff */
[----:B------:R-:W3:Y:S01]  /*1720*/  LDS R29, [R16] ;  /* 0x00000000101d7984 */ /* 0x000ee20000000800 */
[C---:B------:R-:W-:Y:S01]  /*1730*/  IMAD.X R5, R3.reuse, 0x1, R18, P0 ;  /* 0x0000000103057824 */ /* 0x040fe200000e0612 */
[----:B------:R-:W-:-:S02]  /*1740*/  IADD3.X R11, PT, PT, R3, R21, RZ, P1, !PT ;  /* 0x00000015030b7210 */ /* 0x000fc40000ffe4ff */
[----:B------:R-:W-:Y:S01]  /*1750*/  IADD3.X R15, PT, PT, R3, R17, RZ, P2, !PT ;  /* 0x00000011030f7210 */ /* 0x000fe200017fe4ff */
[----:B-1----:R-:W-:Y:S01]  /*1760*/  IMAD R8, R7, UR4, RZ ;  /* 0x0000000407087c24 */ /* 0x002fe2000f8e02ff */
[----:B------:R-:W-:-:S03]  /*1770*/  LEA R0, R6, R0, 0x2 ;  /* 0x0000000006007211 */ /* 0x000fc600078e10ff */
[C---:B------:R-:W-:Y:S01]  /*1780*/  IMAD.WIDE.U32 R2, R8.reuse, 0x4, R2 ;  /* 0x0000000408027825 */ /* 0x040fe200078e0002 */
[----:B------:R-:W-:-:S04]  /*1790*/  IADD3 R12, PT, PT, R8, R12, RZ ;  /* 0x0000000c080c7210 */ /* 0x000fc80007ffe0ff */
[----:B------:R-:W-:Y:S01]  /*17a0*/  ISETP.GE.AND P0, PT, R12, R9, PT ;  /* 0x000000090c00720c */ /* 0x000fe20003f06270 */
[----:B0-----:R0:W-:Y:S04]  /*17b0*/  STG.E desc[UR10][R4.64], R25 ;  /* 0x0000001904007986 */ /* 0x0011e8000c10190a */
[----:B--2---:R0:W-:Y:S04]  /*17c0*/  STG.E desc[UR10][R10.64], R27 ;  /* 0x0000001b0a007986 */ /* 0x0041e8000c10190a */
[----:B---3--:R0:W-:Y:S04]  /*17d0*/  STG.E desc[UR10][R14.64], R29 ;  /* 0x0000001d0e007986 */ /* 0x0081e8000c10190a */
[----:B------:R-:W-:Y:S05]  /*17e0*/  @!P0 BRA `(.L_x_23) ;  /* 0xfffffffc00ac8947 */ /* 0x000fea000383ffff */
[----:B------:R-:W-:Y:S05]  /*17f0*/  EXIT ;  /* 0x000000000000794d */ /* 0x000fea0003800000 */
.L_x_24:
[----:B------:R-:W-:-:S00]  /*1800*/  BRA `(.L_x_24) ;  /* 0xfffffffc00fc7947 */ /* 0x000fc0000383ffff */
[----:B------:R-:W-:-:S00]  /*1810*/  NOP ;  /* 0x0000000000007918 */ /* 0x000fc00000000000 */
        /* <DEDUP_REMOVED lines=14> */
.L_x_25:


//--------------------- .nv.shared._Z19wf_embedding_kernelPfiiiS_iiiPKfiS1_iS_iiiS_iiiS_iiiiii --------------------------
	.section	.nv.shared._Z19wf_embedding_kernelPfiiiS_iiiPKfiS1_iS_iiiS_iiiS_iiiiii,"aw",@nobits
	.sectionflags	@""
	.align	16
	.zero		1024


//--------------------- .nv.shared.reserved.0     --------------------------
	.section	.nv.shared.reserved.0,"aw",@nobits
	.weak		__nv_reservedSMEM_offset_0_alias
	.size		__nv_reservedSMEM_offset_0_alias, 0, 64
	.other		__nv_reservedSMEM_offset_0_alias,@"STO_CUDA_RESERVED_SHARED STV_DEFAULT"
__nv_reservedSMEM_offset_0_alias:
	.zero		0
	.zero		64


//--------------------- .nv.constant0._Z19wf_embedding_kernelPfiiiS_iiiPKfiS1_iS_iiiS_iiiS_iiiiii --------------------------
	.section	.nv.constant0._Z19wf_embedding_kernelPfiiiS_iiiPKfiS1_iS_iiiS_iiiS_iiiiii,"a",@progbits
	.sectionflags	@""
	.align	4
.nv.constant0._Z19wf_embedding_kernelPfiiiS_iiiPKfiS1_iS_iiiS_iiiS_iiiiii:
	.zero		1056


//--------------------- SYMBOLS --------------------------

	.type		.nv.reservedSmem.offset0,@object
	.size		.nv.reservedSmem.offset0,0x4
	.type		.nv.reservedSmem.cap,@object
	.size		.nv.reservedSmem.cap,0x4
